//
// Generated by NVIDIA NVVM Compiler
//
// Compiler Build ID: CL-36424714
// Cuda compilation tools, release 13.0, V13.0.88
// Based on NVVM 20.0.0
//

.version 9.0
.target sm_100
.address_size 64

	// .globl	jit_conv_kernel
// _ZZ15jit_conv_kernelE14block_base_off has been demoted
// _ZZ15jit_conv_kernelE8block_ho has been demoted
// _ZZ15jit_conv_kernelE8block_wo has been demoted
.extern .shared .align 16 .b8 smem[];

.visible .entry jit_conv_kernel(
	.param .u64 .ptr .align 1 jit_conv_kernel_param_0,
	.param .u64 .ptr .align 1 jit_conv_kernel_param_1,
	.param .u64 .ptr .align 1 jit_conv_kernel_param_2
)
{
	.reg .pred 	%p<56>;
	.reg .b16 	%rs<50>;
	.reg .b32 	%r<581>;
	.reg .b32 	%f<418>;
	.reg .b64 	%rd<41>;
	// demoted variable
	.shared .align 8 .b8 _ZZ15jit_conv_kernelE14block_base_off[1024];
	// demoted variable
	.shared .align 4 .b8 _ZZ15jit_conv_kernelE8block_ho[512];
	// demoted variable
	.shared .align 4 .b8 _ZZ15jit_conv_kernelE8block_wo[512];
	mov.u32 	%r1, %tid.x;
	mov.u32 	%r95, %ctaid.x;
	shl.b32 	%r2, %r95, 7;
	setp.gt.u32 	%p2, %r1, 127;
	@%p2 bra 	$L__BB0_3;
	add.s32 	%r3, %r1, %r2;
	setp.gt.s32 	%p3, %r3, 6271;
	@%p3 bra 	$L__BB0_3;
	mul.hi.s32 	%r96, %r3, 87652394;
	mad.lo.s32 	%r97, %r96, -49, %r3;
	mul.hi.s32 	%r98, %r97, 613566757;
	mad.lo.s32 	%r99, %r98, -7, %r97;
	mul.wide.s32 	%rd8, %r96, 25088;
	shl.b32 	%r100, %r1, 3;
	mov.u32 	%r101, _ZZ15jit_conv_kernelE14block_base_off;
	add.s32 	%r102, %r101, %r100;
	st.shared.u64 	[%r102], %rd8;
	shl.b32 	%r103, %r1, 2;
	mov.u32 	%r104, _ZZ15jit_conv_kernelE8block_ho;
	add.s32 	%r105, %r104, %r103;
	st.shared.u32 	[%r105], %r98;
	mov.u32 	%r106, _ZZ15jit_conv_kernelE8block_wo;
	add.s32 	%r107, %r106, %r103;
	st.shared.u32 	[%r107], %r99;
$L__BB0_3:
	bar.sync 	0;
	mov.b32 	%r552, 0;
	mov.f32 	%f354, 0f00000000;
	shr.u32 	%r110, %r1, 2;
	add.s32 	%r113, %r2, %r110;
	cvt.u16.u32 	%rs8, %r110;
	prmt.b32 	%r117, %r118, %r119, 0x3340U;
	shl.b32 	%r123, %r1, 3;
	and.b32  	%r124, %r123, 24;
	add.s32 	%r126, %r1, 256;
	shr.u32 	%r127, %r126, 2;
	cvt.u16.u32 	%rs10, %r127;
	mov.u32 	%r130, smem;
	prmt.b32 	%r233, %r234, %r235, 0x3340U;
	mov.f32 	%f355, %f354;
	mov.f32 	%f356, %f354;
	mov.f32 	%f357, %f354;
	mov.f32 	%f358, %f354;
	mov.f32 	%f359, %f354;
	mov.f32 	%f360, %f354;
	mov.f32 	%f361, %f354;
	mov.f32 	%f362, %f354;
	mov.f32 	%f363, %f354;
	mov.f32 	%f364, %f354;
	mov.f32 	%f365, %f354;
	mov.f32 	%f366, %f354;
	mov.f32 	%f367, %f354;
	mov.f32 	%f368, %f354;
	mov.f32 	%f369, %f354;
	mov.f32 	%f370, %f354;
	mov.f32 	%f371, %f354;
	mov.f32 	%f372, %f354;
	mov.f32 	%f373, %f354;
	mov.f32 	%f374, %f354;
	mov.f32 	%f375, %f354;
	mov.f32 	%f376, %f354;
	mov.f32 	%f377, %f354;
	mov.f32 	%f378, %f354;
	mov.f32 	%f379, %f354;
	mov.f32 	%f380, %f354;
	mov.f32 	%f381, %f354;
	mov.f32 	%f382, %f354;
	mov.f32 	%f383, %f354;
	mov.f32 	%f384, %f354;
	mov.f32 	%f385, %f354;
	mov.f32 	%f386, %f354;
	mov.f32 	%f387, %f354;
	mov.f32 	%f388, %f354;
	mov.f32 	%f389, %f354;
	mov.f32 	%f390, %f354;
	mov.f32 	%f391, %f354;
	mov.f32 	%f392, %f354;
	mov.f32 	%f393, %f354;
	mov.f32 	%f394, %f354;
	mov.f32 	%f395, %f354;
	mov.f32 	%f396, %f354;
	mov.f32 	%f397, %f354;
	mov.f32 	%f398, %f354;
	mov.f32 	%f399, %f354;
	mov.f32 	%f400, %f354;
	mov.f32 	%f401, %f354;
	mov.f32 	%f402, %f354;
	mov.f32 	%f403, %f354;
	mov.f32 	%f404, %f354;
	mov.f32 	%f405, %f354;
	mov.f32 	%f406, %f354;
	mov.f32 	%f407, %f354;
	mov.f32 	%f408, %f354;
	mov.f32 	%f409, %f354;
	mov.f32 	%f410, %f354;
	mov.f32 	%f411, %f354;
	mov.f32 	%f412, %f354;
	mov.f32 	%f413, %f354;
	mov.f32 	%f414, %f354;
	mov.f32 	%f415, %f354;
	mov.f32 	%f416, %f354;
	mov.f32 	%f417, %f354;
$L__BB0_4:
	setp.gt.u32 	%p4, %r552, 141;
	@%p4 bra 	$L__BB0_22;
	setp.lt.s32 	%p5, %r113, 6272;
	cvt.u16.u32 	%rs2, %r552;
	add.s16 	%rs3, %rs2, 2;
	and.b16  	%rs4, %rs3, 255;
	mul.lo.s16 	%rs5, %rs4, 171;
	shr.u16 	%rs6, %rs5, 9;
	mul.lo.s16 	%rs7, %rs6, 3;
	sub.s16 	%rs1, %rs3, %rs7;
	mov.b16 	%rs9, 5120;
	mov.b32 	%r114, {%rs9, %rs8};
	cvt.u32.u16 	%r115, %rs1;
	prmt.b32 	%r116, %r115, 40, 0x3340U;
	prmt.b32 	%r120, %r116, %r117, 0x5410U;
	mov.b32 	%r121, 0;
	dp2a.lo.u32.u32 	%r122, %r114, %r120, %r121;
	add.s32 	%r125, %r122, %r124;
	mov.b32 	%r128, {%rs9, %rs10};
	dp2a.lo.u32.u32 	%r5, %r128, %r120, %r121;
	shl.b32 	%r129, %r125, 1;
	add.s32 	%r6, %r130, %r129;
	@%p5 bra 	$L__BB0_6;
	bra.uni 	$L__BB0_9;
$L__BB0_6:
	ld.param.u64 	%rd36, [jit_conv_kernel_param_0];
	shl.b32 	%r132, %r552, 5;
	mov.u32 	%r133, %tid.x;
	shl.b32 	%r134, %r133, 3;
	and.b32  	%r135, %r134, 24;
	or.b32  	%r136, %r132, %r135;
	add.s32 	%r137, %r136, 64;
	mul.hi.u32 	%r138, %r137, 2796203;
	mad.lo.s32 	%r139, %r138, -1536, %r137;
	shr.s32 	%r140, %r139, 9;
	and.b32  	%r141, %r133, 1020;
	mov.u32 	%r142, _ZZ15jit_conv_kernelE8block_ho;
	add.s32 	%r143, %r142, %r141;
	ld.shared.u32 	%r144, [%r143];
	add.s32 	%r145, %r138, %r144;
	add.s32 	%r146, %r145, -1;
	mov.u32 	%r147, _ZZ15jit_conv_kernelE8block_wo;
	add.s32 	%r148, %r147, %r141;
	ld.shared.u32 	%r149, [%r148];
	add.s32 	%r150, %r140, %r149;
	add.s32 	%r152, %r150, -1;
	max.u32 	%r153, %r146, %r152;
	setp.gt.u32 	%p6, %r153, 6;
	shl.b32 	%r154, %r133, 1;
	and.b32  	%r155, %r154, 2040;
	mov.u32 	%r156, _ZZ15jit_conv_kernelE14block_base_off;
	add.s32 	%r157, %r156, %r155;
	ld.shared.u64 	%rd9, [%r157];
	shl.b64 	%rd10, %rd9, 1;
	add.s64 	%rd11, %rd36, %rd10;
	mad.lo.s32 	%r158, %r146, 7, %r152;
	mul.wide.s32 	%rd12, %r158, 1024;
	add.s64 	%rd13, %rd11, %rd12;
	mul.wide.u32 	%rd14, %r137, 2;
	and.b64  	%rd15, %rd14, 1008;
	add.s64 	%rd1, %rd13, %rd15;
	@%p6 bra 	$L__BB0_8;
	mov.b32 	%r160, 1;
	// begin inline asm
	{ .reg .pred p; setp.ne.b32 p, %r160, 0; @p cp.async.ca.shared.global [%r6], [%rd1], 16; }

	// end inline asm
	bra.uni 	$L__BB0_10;
$L__BB0_8:
	mov.b32 	%r161, 0;
	st.shared.v4.u32 	[%r6], {%r161, %r161, %r161, %r161};
	bra.uni 	$L__BB0_10;
$L__BB0_9:
	mov.b32 	%r131, 0;
	st.shared.v4.u32 	[%r6], {%r131, %r131, %r131, %r131};
$L__BB0_10:
	mov.u32 	%r162, %ctaid.x;
	shl.b32 	%r163, %r162, 7;
	mov.u32 	%r164, %tid.x;
	add.s32 	%r165, %r164, 256;
	shr.u32 	%r166, %r165, 2;
	add.s32 	%r167, %r163, %r166;
	setp.lt.s32 	%p7, %r167, 6272;
	shl.b32 	%r168, %r164, 3;
	and.b32  	%r169, %r168, 24;
	add.s32 	%r170, %r5, %r169;
	shl.b32 	%r171, %r170, 1;
	mov.u32 	%r172, smem;
	add.s32 	%r10, %r172, %r171;
	@%p7 bra 	$L__BB0_12;
	mov.b32 	%r173, 0;
	st.shared.v4.u32 	[%r10], {%r173, %r173, %r173, %r173};
	bra.uni 	$L__BB0_15;
$L__BB0_12:
	ld.param.u64 	%rd37, [jit_conv_kernel_param_0];
	shl.b32 	%r174, %r552, 5;
	mov.u32 	%r175, %tid.x;
	shl.b32 	%r176, %r175, 3;
	and.b32  	%r177, %r176, 24;
	or.b32  	%r178, %r174, %r177;
	add.s32 	%r179, %r178, 64;
	mul.hi.u32 	%r180, %r179, 2796203;
	mad.lo.s32 	%r181, %r180, -1536, %r179;
	shr.s32 	%r182, %r181, 9;
	add.s32 	%r183, %r175, 256;
	and.b32  	%r184, %r183, 2044;
	mov.u32 	%r185, _ZZ15jit_conv_kernelE8block_ho;
	add.s32 	%r186, %r185, %r184;
	ld.shared.u32 	%r187, [%r186];
	add.s32 	%r188, %r180, %r187;
	add.s32 	%r189, %r188, -1;
	mov.u32 	%r190, _ZZ15jit_conv_kernelE8block_wo;
	add.s32 	%r191, %r190, %r184;
	ld.shared.u32 	%r192, [%r191];
	add.s32 	%r193, %r182, %r192;
	add.s32 	%r195, %r193, -1;
	max.u32 	%r196, %r189, %r195;
	setp.gt.u32 	%p8, %r196, 6;
	shl.b32 	%r197, %r183, 1;
	and.b32  	%r198, %r197, 4088;
	mov.u32 	%r199, _ZZ15jit_conv_kernelE14block_base_off;
	add.s32 	%r200, %r199, %r198;
	ld.shared.u64 	%rd17, [%r200];
	shl.b64 	%rd18, %rd17, 1;
	add.s64 	%rd19, %rd37, %rd18;
	mad.lo.s32 	%r201, %r189, 7, %r195;
	mul.wide.s32 	%rd20, %r201, 1024;
	add.s64 	%rd21, %rd19, %rd20;
	mul.wide.u32 	%rd22, %r179, 2;
	and.b64  	%rd23, %rd22, 1008;
	add.s64 	%rd2, %rd21, %rd23;
	@%p8 bra 	$L__BB0_14;
	mov.b32 	%r203, 1;
	// begin inline asm
	{ .reg .pred p; setp.ne.b32 p, %r203, 0; @p cp.async.ca.shared.global [%r10], [%rd2], 16; }

	// end inline asm
	bra.uni 	$L__BB0_15;
$L__BB0_14:
	mov.b32 	%r204, 0;
	st.shared.v4.u32 	[%r10], {%r204, %r204, %r204, %r204};
$L__BB0_15:
	mov.u32 	%r556, %tid.x;
	setp.lt.u32 	%p9, %r556, 512;
	@%p9 bra 	$L__BB0_16;
	bra.uni 	$L__BB0_21;
$L__BB0_16:
	and.b16  	%rs11, %rs1, 255;
	mul.wide.u16 	%r205, %rs11, 4352;
	shl.b32 	%r206, %r552, 14;
	shr.u32 	%r207, %r556, 4;
	shl.b32 	%r208, %r207, 9;
	mov.u32 	%r209, %ctaid.y;
	shl.b32 	%r210, %r209, 7;
	add.s32 	%r211, %r208, %r210;
	shl.b32 	%r212, %r556, 3;
	and.b32  	%r213, %r212, 120;
	or.b32  	%r214, %r211, %r213;
	add.s32 	%r215, %r214, %r206;
	add.s32 	%r555, %r215, 32768;
	mad.lo.s32 	%r216, %r207, 136, %r213;
	add.s32 	%r217, %r216, %r205;
	shl.b32 	%r218, %r217, 1;
	mov.u32 	%r219, smem;
	add.s32 	%r553, %r218, %r219;
	add.s32 	%r554, %r553, 30720;
$L__BB0_17:
	mov.u32 	%r220, %tid.x;
	shl.b32 	%r221, %r220, 3;
	and.b32  	%r222, %r221, 120;
	mov.u32 	%r223, %ctaid.y;
	shl.b32 	%r224, %r223, 7;
	or.b32  	%r225, %r222, %r224;
	setp.gt.u32 	%p10, %r225, 511;
	@%p10 bra 	$L__BB0_19;
	ld.param.u64 	%rd38, [jit_conv_kernel_param_1];
	add.s32 	%r226, %r553, 30720;
	mul.wide.u32 	%rd26, %r555, 2;
	add.s64 	%rd25, %rd38, %rd26;
	mov.b32 	%r227, 1;
	// begin inline asm
	{ .reg .pred p; setp.ne.b32 p, %r227, 0; @p cp.async.ca.shared.global [%r226], [%rd25], 16; }

	// end inline asm
	bra.uni 	$L__BB0_20;
$L__BB0_19:
	mov.b32 	%r228, 0;
	st.shared.v4.u32 	[%r554], {%r228, %r228, %r228, %r228};
$L__BB0_20:
	add.s32 	%r16, %r556, 256;
	add.s32 	%r555, %r555, 8192;
	add.s32 	%r554, %r554, 4352;
	add.s32 	%r553, %r553, 4352;
	setp.lt.u32 	%p11, %r556, 256;
	mov.u32 	%r556, %r16;
	@%p11 bra 	$L__BB0_17;
$L__BB0_21:
	// begin inline asm
	cp.async.commit_group;

	// end inline asm
$L__BB0_22:
	setp.gt.u32 	%p12, %r552, 143;
	@%p12 bra 	$L__BB0_24;
	// begin inline asm
	cp.async.wait_group 1;

	// end inline asm
	bar.sync 	0;
	cvt.u16.u32 	%rs12, %r552;
	mul.lo.s16 	%rs13, %rs12, 171;
	shr.u16 	%rs14, %rs13, 9;
	mul.lo.s16 	%rs15, %rs14, 3;
	sub.s16 	%rs16, %rs12, %rs15;
	mov.u32 	%r229, %tid.x;
	shr.u32 	%r230, %r229, 5;
	cvt.u32.u16 	%r231, %rs16;
	prmt.b32 	%r232, %r231, %r230, 0x3340U;
	prmt.b32 	%r236, %r232, %r233, 0x5410U;
	mov.b32 	%r237, 0;
	mov.b32 	%r238, 41948160;
	dp2a.lo.u32.u32 	%r239, %r238, %r236, %r237;
	shl.b32 	%r240, %r239, 1;
	mov.u32 	%r241, smem;
	add.s32 	%r242, %r241, %r240;
	mov.b32 	%r243, 40;
	wmma.load.a.sync.aligned.row.m16n16k16.shared.f16 	{%r244, %r245, %r246, %r247, %r248, %r249, %r250, %r251}, [%r242], %r243;
	add.s32 	%r252, %r242, 32;
	wmma.load.a.sync.aligned.row.m16n16k16.shared.f16 	{%r253, %r254, %r255, %r256, %r257, %r258, %r259, %r260}, [%r252], %r243;
	and.b16  	%rs17, %rs16, 255;
	mul.wide.u16 	%r261, %rs17, 8704;
	add.s32 	%r262, %r241, %r261;
	add.s32 	%r263, %r262, 30720;
	mov.b32 	%r264, 136;
	wmma.load.b.sync.aligned.row.m16n16k16.shared.f16 	{%r265, %r266, %r267, %r268, %r269, %r270, %r271, %r272}, [%r263], %r264;
	add.s32 	%r273, %r262, 35072;
	wmma.load.b.sync.aligned.row.m16n16k16.shared.f16 	{%r274, %r275, %r276, %r277, %r278, %r279, %r280, %r281}, [%r273], %r264;
	wmma.mma.sync.aligned.row.row.m16n16k16.f32.f32 {%f194, %f195, %f196, %f197, %f198, %f199, %f200, %f201}, {%r244, %r245, %r246, %r247, %r248, %r249, %r250, %r251}, {%r265, %r266, %r267, %r268, %r269, %r270, %r271, %r272}, {%f417, %f416, %f415, %f414, %f413, %f412, %f411, %f410};
	wmma.mma.sync.aligned.row.row.m16n16k16.f32.f32 {%f417, %f416, %f415, %f414, %f413, %f412, %f411, %f410}, {%r253, %r254, %r255, %r256, %r257, %r258, %r259, %r260}, {%r274, %r275, %r276, %r277, %r278, %r279, %r280, %r281}, {%f194, %f195, %f196, %f197, %f198, %f199, %f200, %f201};
	add.s32 	%r282, %r262, 30752;
	wmma.load.b.sync.aligned.row.m16n16k16.shared.f16 	{%r283, %r284, %r285, %r286, %r287, %r288, %r289, %r290}, [%r282], %r264;
	add.s32 	%r291, %r262, 35104;
	wmma.load.b.sync.aligned.row.m16n16k16.shared.f16 	{%r292, %r293, %r294, %r295, %r296, %r297, %r298, %r299}, [%r291], %r264;
	wmma.mma.sync.aligned.row.row.m16n16k16.f32.f32 {%f202, %f203, %f204, %f205, %f206, %f207, %f208, %f209}, {%r244, %r245, %r246, %r247, %r248, %r249, %r250, %r251}, {%r283, %r284, %r285, %r286, %r287, %r288, %r289, %r290}, {%f409, %f408, %f407, %f406, %f405, %f404, %f403, %f402};
	wmma.mma.sync.aligned.row.row.m16n16k16.f32.f32 {%f409, %f408, %f407, %f406, %f405, %f404, %f403, %f402}, {%r253, %r254, %r255, %r256, %r257, %r258, %r259, %r260}, {%r292, %r293, %r294, %r295, %r296, %r297, %r298, %r299}, {%f202, %f203, %f204, %f205, %f206, %f207, %f208, %f209};
	add.s32 	%r300, %r262, 30784;
	wmma.load.b.sync.aligned.row.m16n16k16.shared.f16 	{%r301, %r302, %r303, %r304, %r305, %r306, %r307, %r308}, [%r300], %r264;
	add.s32 	%r309, %r262, 35136;
	wmma.load.b.sync.aligned.row.m16n16k16.shared.f16 	{%r310, %r311, %r312, %r313, %r314, %r315, %r316, %r317}, [%r309], %r264;
	wmma.mma.sync.aligned.row.row.m16n16k16.f32.f32 {%f210, %f211, %f212, %f213, %f214, %f215, %f216, %f217}, {%r244, %r245, %r246, %r247, %r248, %r249, %r250, %r251}, {%r301, %r302, %r303, %r304, %r305, %r306, %r307, %r308}, {%f401, %f400, %f399, %f398, %f397, %f396, %f395, %f394};
	wmma.mma.sync.aligned.row.row.m16n16k16.f32.f32 {%f401, %f400, %f399, %f398, %f397, %f396, %f395, %f394}, {%r253, %r254, %r255, %r256, %r257, %r258, %r259, %r260}, {%r310, %r311, %r312, %r313, %r314, %r315, %r316, %r317}, {%f210, %f211, %f212, %f213, %f214, %f215, %f216, %f217};
	add.s32 	%r318, %r262, 30816;
	wmma.load.b.sync.aligned.row.m16n16k16.shared.f16 	{%r319, %r320, %r321, %r322, %r323, %r324, %r325, %r326}, [%r318], %r264;
	add.s32 	%r327, %r262, 35168;
	wmma.load.b.sync.aligned.row.m16n16k16.shared.f16 	{%r328, %r329, %r330, %r331, %r332, %r333, %r334, %r335}, [%r327], %r264;
	wmma.mma.sync.aligned.row.row.m16n16k16.f32.f32 {%f218, %f219, %f220, %f221, %f222, %f223, %f224, %f225}, {%r244, %r245, %r246, %r247, %r248, %r249, %r250, %r251}, {%r319, %r320, %r321, %r322, %r323, %r324, %r325, %r326}, {%f393, %f392, %f391, %f390, %f389, %f388, %f387, %f386};
	wmma.mma.sync.aligned.row.row.m16n16k16.f32.f32 {%f393, %f392, %f391, %f390, %f389, %f388, %f387, %f386}, {%r253, %r254, %r255, %r256, %r257, %r258, %r259, %r260}, {%r328, %r329, %r330, %r331, %r332, %r333, %r334, %r335}, {%f218, %f219, %f220, %f221, %f222, %f223, %f224, %f225};
	add.s32 	%r336, %r262, 30848;
	wmma.load.b.sync.aligned.row.m16n16k16.shared.f16 	{%r337, %r338, %r339, %r340, %r341, %r342, %r343, %r344}, [%r336], %r264;
	add.s32 	%r345, %r262, 35200;
	wmma.load.b.sync.aligned.row.m16n16k16.shared.f16 	{%r346, %r347, %r348, %r349, %r350, %r351, %r352, %r353}, [%r345], %r264;
	wmma.mma.sync.aligned.row.row.m16n16k16.f32.f32 {%f226, %f227, %f228, %f229, %f230, %f231, %f232, %f233}, {%r244, %r245, %r246, %r247, %r248, %r249, %r250, %r251}, {%r337, %r338, %r339, %r340, %r341, %r342, %r343, %r344}, {%f385, %f384, %f383, %f382, %f381, %f380, %f379, %f378};
	wmma.mma.sync.aligned.row.row.m16n16k16.f32.f32 {%f385, %f384, %f383, %f382, %f381, %f380, %f379, %f378}, {%r253, %r254, %r255, %r256, %r257, %r258, %r259, %r260}, {%r346, %r347, %r348, %r349, %r350, %r351, %r352, %r353}, {%f226, %f227, %f228, %f229, %f230, %f231, %f232, %f233};
	add.s32 	%r354, %r262, 30880;
	wmma.load.b.sync.aligned.row.m16n16k16.shared.f16 	{%r355, %r356, %r357, %r358, %r359, %r360, %r361, %r362}, [%r354], %r264;
	add.s32 	%r363, %r262, 35232;
	wmma.load.b.sync.aligned.row.m16n16k16.shared.f16 	{%r364, %r365, %r366, %r367, %r368, %r369, %r370, %r371}, [%r363], %r264;
	wmma.mma.sync.aligned.row.row.m16n16k16.f32.f32 {%f234, %f235, %f236, %f237, %f238, %f239, %f240, %f241}, {%r244, %r245, %r246, %r247, %r248, %r249, %r250, %r251}, {%r355, %r356, %r357, %r358, %r359, %r360, %r361, %r362}, {%f377, %f376, %f375, %f374, %f373, %f372, %f371, %f370};
	wmma.mma.sync.aligned.row.row.m16n16k16.f32.f32 {%f377, %f376, %f375, %f374, %f373, %f372, %f371, %f370}, {%r253, %r254, %r255, %r256, %r257, %r258, %r259, %r260}, {%r364, %r365, %r366, %r367, %r368, %r369, %r370, %r371}, {%f234, %f235, %f236, %f237, %f238, %f239, %f240, %f241};
	add.s32 	%r372, %r262, 30912;
	wmma.load.b.sync.aligned.row.m16n16k16.shared.f16 	{%r373, %r374, %r375, %r376, %r377, %r378, %r379, %r380}, [%r372], %r264;
	add.s32 	%r381, %r262, 35264;
	wmma.load.b.sync.aligned.row.m16n16k16.shared.f16 	{%r382, %r383, %r384, %r385, %r386, %r387, %r388, %r389}, [%r381], %r264;
	wmma.mma.sync.aligned.row.row.m16n16k16.f32.f32 {%f242, %f243, %f244, %f245, %f246, %f247, %f248, %f249}, {%r244, %r245, %r246, %r247, %r248, %r249, %r250, %r251}, {%r373, %r374, %r375, %r376, %r377, %r378, %r379, %r380}, {%f369, %f368, %f367, %f366, %f365, %f364, %f363, %f362};
	wmma.mma.sync.aligned.row.row.m16n16k16.f32.f32 {%f369, %f368, %f367, %f366, %f365, %f364, %f363, %f362}, {%r253, %r254, %r255, %r256, %r257, %r258, %r259, %r260}, {%r382, %r383, %r384, %r385, %r386, %r387, %r388, %r389}, {%f242, %f243, %f244, %f245, %f246, %f247, %f248, %f249};
	add.s32 	%r390, %r262, 30944;
	wmma.load.b.sync.aligned.row.m16n16k16.shared.f16 	{%r391, %r392, %r393, %r394, %r395, %r396, %r397, %r398}, [%r390], %r264;
	add.s32 	%r399, %r262, 35296;
	wmma.load.b.sync.aligned.row.m16n16k16.shared.f16 	{%r400, %r401, %r402, %r403, %r404, %r405, %r406, %r407}, [%r399], %r264;
	wmma.mma.sync.aligned.row.row.m16n16k16.f32.f32 {%f250, %f251, %f252, %f253, %f254, %f255, %f256, %f257}, {%r244, %r245, %r246, %r247, %r248, %r249, %r250, %r251}, {%r391, %r392, %r393, %r394, %r395, %r396, %r397, %r398}, {%f361, %f360, %f359, %f358, %f357, %f356, %f355, %f354};
	wmma.mma.sync.aligned.row.row.m16n16k16.f32.f32 {%f361, %f360, %f359, %f358, %f357, %f356, %f355, %f354}, {%r253, %r254, %r255, %r256, %r257, %r258, %r259, %r260}, {%r400, %r401, %r402, %r403, %r404, %r405, %r406, %r407}, {%f250, %f251, %f252, %f253, %f254, %f255, %f256, %f257};
$L__BB0_24:
	add.s32 	%r552, %r552, 1;
	setp.ne.s32 	%p13, %r552, 146;
	@%p13 bra 	$L__BB0_4;
	bar.sync 	0;
	mov.u32 	%r408, %tid.x;
	shr.u32 	%r21, %r408, 5;
	shl.b32 	%r409, %r21, 4;
	mov.u32 	%r410, %ctaid.x;
	shl.b32 	%r411, %r410, 7;
	add.s32 	%r412, %r409, %r411;
	setp.lt.s32 	%p14, %r412, 6272;
	shl.b32 	%r22, %r21, 10;
	mov.u32 	%r413, smem;
	add.s32 	%r23, %r413, %r22;
	shl.b32 	%r414, %r21, 9;
	sub.s32 	%r415, %r23, %r414;
	and.b32  	%r580, %r408, 31;
	shr.u32 	%r417, %r580, 1;
	shl.b32 	%r418, %r408, 3;
	and.b32  	%r24, %r418, 8;
	or.b32  	%r25, %r412, %r417;
	mul.wide.s32 	%rd3, %r25, 512;
	shl.b32 	%r419, %r408, 4;
	and.b32  	%r420, %r419, 16;
	shl.b32 	%r421, %r417, 5;
	or.b32  	%r422, %r421, %r420;
	add.s32 	%r26, %r415, %r422;
	mov.u32 	%r423, %ctaid.y;
	setp.lt.u32 	%p15, %r423, 4;
	and.pred  	%p1, %p14, %p15;
	not.pred 	%p16, %p1;
	@%p16 bra 	$L__BB0_30;
	mov.b32 	%r425, 16;
	wmma.store.d.sync.aligned.row.m16n16k16.shared.f32 	[%r23], {%f417, %f416, %f415, %f414, %f413, %f412, %f411, %f410}, %r425;
	bar.warp.sync 	-1;
	and.b32  	%r559, %r408, 31;
	shl.b32 	%r428, %r408, 1;
	and.b32  	%r429, %r428, 62;
	or.b32  	%r430, %r414, %r429;
	add.s32 	%r432, %r430, %r413;
	add.s32 	%r558, %r432, 128;
	shl.b32 	%r433, %r408, 2;
	and.b32  	%r434, %r433, 124;
	add.s32 	%r435, %r22, %r434;
	add.s32 	%r436, %r435, %r413;
	add.s32 	%r557, %r436, 256;
$L__BB0_27:
	ld.shared.f32 	%f258, [%r557+-256];
	// begin inline asm
	{  cvt.rn.f16.f32 %rs18, %f258;}

	// end inline asm
	st.shared.u16 	[%r558+-128], %rs18;
	ld.shared.f32 	%f259, [%r557+-128];
	// begin inline asm
	{  cvt.rn.f16.f32 %rs19, %f259;}

	// end inline asm
	st.shared.u16 	[%r558+-64], %rs19;
	ld.shared.f32 	%f260, [%r557];
	// begin inline asm
	{  cvt.rn.f16.f32 %rs20, %f260;}

	// end inline asm
	st.shared.u16 	[%r558], %rs20;
	ld.shared.f32 	%f261, [%r557+128];
	// begin inline asm
	{  cvt.rn.f16.f32 %rs21, %f261;}

	// end inline asm
	st.shared.u16 	[%r558+64], %rs21;
	add.s32 	%r33, %r559, 128;
	add.s32 	%r558, %r558, 256;
	add.s32 	%r557, %r557, 512;
	setp.lt.u32 	%p17, %r559, 128;
	mov.u32 	%r559, %r33;
	@%p17 bra 	$L__BB0_27;
	setp.gt.s32 	%p18, %r25, 6271;
	bar.warp.sync 	-1;
	shl.b32 	%r438, %r423, 7;
	or.b32  	%r439, %r438, %r24;
	setp.gt.u32 	%p19, %r439, 511;
	or.pred  	%p20, %p18, %p19;
	@%p20 bra 	$L__BB0_30;
	ld.param.u64 	%rd39, [jit_conv_kernel_param_2];
	cvt.u64.u32 	%rd27, %r439;
	add.s64 	%rd28, %rd3, %rd27;
	cvta.to.global.u64 	%rd29, %rd39;
	shl.b64 	%rd30, %rd28, 1;
	add.s64 	%rd31, %rd29, %rd30;
	ld.shared.v4.u32 	{%r440, %r441, %r442, %r443}, [%r26];
	st.global.v4.u32 	[%rd31], {%r440, %r441, %r442, %r443};
$L__BB0_30:
	ld.param.u64 	%rd40, [jit_conv_kernel_param_2];
	shl.b32 	%r446, %r423, 7;
	or.b32  	%r38, %r446, %r24;
	cvt.u64.u32 	%rd32, %r38;
	add.s64 	%rd33, %rd3, %rd32;
	cvta.to.global.u64 	%rd34, %rd40;
	shl.b64 	%rd35, %rd33, 1;
	add.s64 	%rd4, %rd34, %rd35;
	@%p16 bra 	$L__BB0_35;
	mov.b32 	%r447, 16;
	wmma.store.d.sync.aligned.row.m16n16k16.shared.f32 	[%r23], {%f409, %f408, %f407, %f406, %f405, %f404, %f403, %f402}, %r447;
	bar.warp.sync 	-1;
	shl.b32 	%r449, %r580, 1;
	or.b32  	%r450, %r414, %r449;
	add.s32 	%r452, %r450, %r413;
	add.s32 	%r561, %r452, 128;
	shl.b32 	%r453, %r580, 2;
	add.s32 	%r454, %r22, %r453;
	add.s32 	%r455, %r454, %r413;
	add.s32 	%r560, %r455, 256;
	mov.u32 	%r562, %r580;
$L__BB0_32:
	ld.shared.f32 	%f262, [%r560+-256];
	// begin inline asm
	{  cvt.rn.f16.f32 %rs22, %f262;}

	// end inline asm
	st.shared.u16 	[%r561+-128], %rs22;
	ld.shared.f32 	%f263, [%r560+-128];
	// begin inline asm
	{  cvt.rn.f16.f32 %rs23, %f263;}

	// end inline asm
	st.shared.u16 	[%r561+-64], %rs23;
	ld.shared.f32 	%f264, [%r560];
	// begin inline asm
	{  cvt.rn.f16.f32 %rs24, %f264;}

	// end inline asm
	st.shared.u16 	[%r561], %rs24;
	ld.shared.f32 	%f265, [%r560+128];
	// begin inline asm
	{  cvt.rn.f16.f32 %rs25, %f265;}

	// end inline asm
	st.shared.u16 	[%r561+64], %rs25;
	add.s32 	%r44, %r562, 128;
	add.s32 	%r561, %r561, 256;
	add.s32 	%r560, %r560, 512;
	setp.lt.u32 	%p22, %r562, 128;
	mov.u32 	%r562, %r44;
	@%p22 bra 	$L__BB0_32;
	setp.gt.s32 	%p23, %r25, 6271;
	bar.warp.sync 	-1;
	add.s32 	%r457, %r38, 16;
	setp.gt.u32 	%p24, %r457, 511;
	or.pred  	%p25, %p23, %p24;
	@%p25 bra 	$L__BB0_35;
	ld.shared.v4.u32 	{%r458, %r459, %r460, %r461}, [%r26];
	st.global.v4.u32 	[%rd4+32], {%r458, %r459, %r460, %r461};
$L__BB0_35:
	@%p16 bra 	$L__BB0_40;
	mov.b32 	%r462, 16;
	wmma.store.d.sync.aligned.row.m16n16k16.shared.f32 	[%r23], {%f401, %f400, %f399, %f398, %f397, %f396, %f395, %f394}, %r462;
	bar.warp.sync 	-1;
	shl.b32 	%r464, %r580, 1;
	or.b32  	%r465, %r414, %r464;
	add.s32 	%r467, %r465, %r413;
	add.s32 	%r564, %r467, 128;
	shl.b32 	%r468, %r580, 2;
	add.s32 	%r469, %r22, %r468;
	add.s32 	%r470, %r469, %r413;
	add.s32 	%r563, %r470, 256;
	mov.u32 	%r565, %r580;
$L__BB0_37:
	ld.shared.f32 	%f266, [%r563+-256];
	// begin inline asm
	{  cvt.rn.f16.f32 %rs26, %f266;}

	// end inline asm
	st.shared.u16 	[%r564+-128], %rs26;
	ld.shared.f32 	%f267, [%r563+-128];
	// begin inline asm
	{  cvt.rn.f16.f32 %rs27, %f267;}

	// end inline asm
	st.shared.u16 	[%r564+-64], %rs27;
	ld.shared.f32 	%f268, [%r563];
	// begin inline asm
	{  cvt.rn.f16.f32 %rs28, %f268;}

	// end inline asm
	st.shared.u16 	[%r564], %rs28;
	ld.shared.f32 	%f269, [%r563+128];
	// begin inline asm
	{  cvt.rn.f16.f32 %rs29, %f269;}

	// end inline asm
	st.shared.u16 	[%r564+64], %rs29;
	add.s32 	%r52, %r565, 128;
	add.s32 	%r564, %r564, 256;
	add.s32 	%r563, %r563, 512;
	setp.lt.u32 	%p27, %r565, 128;
	mov.u32 	%r565, %r52;
	@%p27 bra 	$L__BB0_37;
	setp.gt.s32 	%p28, %r25, 6271;
	bar.warp.sync 	-1;
	add.s32 	%r472, %r38, 32;
	setp.gt.u32 	%p29, %r472, 511;
	or.pred  	%p30, %p28, %p29;
	@%p30 bra 	$L__BB0_40;
	ld.shared.v4.u32 	{%r473, %r474, %r475, %r476}, [%r26];
	st.global.v4.u32 	[%rd4+64], {%r473, %r474, %r475, %r476};
$L__BB0_40:
	@%p16 bra 	$L__BB0_45;
	mov.b32 	%r477, 16;
	wmma.store.d.sync.aligned.row.m16n16k16.shared.f32 	[%r23], {%f393, %f392, %f391, %f390, %f389, %f388, %f387, %f386}, %r477;
	bar.warp.sync 	-1;
	shl.b32 	%r479, %r580, 1;
	or.b32  	%r480, %r414, %r479;
	add.s32 	%r482, %r480, %r413;
	add.s32 	%r567, %r482, 128;
	shl.b32 	%r483, %r580, 2;
	add.s32 	%r484, %r22, %r483;
	add.s32 	%r485, %r484, %r413;
	add.s32 	%r566, %r485, 256;
	mov.u32 	%r568, %r580;
$L__BB0_42:
	ld.shared.f32 	%f270, [%r566+-256];
	// begin inline asm
	{  cvt.rn.f16.f32 %rs30, %f270;}

	// end inline asm
	st.shared.u16 	[%r567+-128], %rs30;
	ld.shared.f32 	%f271, [%r566+-128];
	// begin inline asm
	{  cvt.rn.f16.f32 %rs31, %f271;}

	// end inline asm
	st.shared.u16 	[%r567+-64], %rs31;
	ld.shared.f32 	%f272, [%r566];
	// begin inline asm
	{  cvt.rn.f16.f32 %rs32, %f272;}

	// end inline asm
	st.shared.u16 	[%r567], %rs32;
	ld.shared.f32 	%f273, [%r566+128];
	// begin inline asm
	{  cvt.rn.f16.f32 %rs33, %f273;}

	// end inline asm
	st.shared.u16 	[%r567+64], %rs33;
	add.s32 	%r60, %r568, 128;
	add.s32 	%r567, %r567, 256;
	add.s32 	%r566, %r566, 512;
	setp.lt.u32 	%p32, %r568, 128;
	mov.u32 	%r568, %r60;
	@%p32 bra 	$L__BB0_42;
	setp.gt.s32 	%p33, %r25, 6271;
	bar.warp.sync 	-1;
	add.s32 	%r487, %r38, 48;
	setp.gt.u32 	%p34, %r487, 511;
	or.pred  	%p35, %p33, %p34;
	@%p35 bra 	$L__BB0_45;
	ld.shared.v4.u32 	{%r488, %r489, %r490, %r491}, [%r26];
	st.global.v4.u32 	[%rd4+96], {%r488, %r489, %r490, %r491};
$L__BB0_45:
	@%p16 bra 	$L__BB0_50;
	mov.b32 	%r492, 16;
	wmma.store.d.sync.aligned.row.m16n16k16.shared.f32 	[%r23], {%f385, %f384, %f383, %f382, %f381, %f380, %f379, %f378}, %r492;
	bar.warp.sync 	-1;
	shl.b32 	%r494, %r580, 1;
	or.b32  	%r495, %r414, %r494;
	add.s32 	%r497, %r495, %r413;
	add.s32 	%r570, %r497, 128;
	shl.b32 	%r498, %r580, 2;
	add.s32 	%r499, %r22, %r498;
	add.s32 	%r500, %r499, %r413;
	add.s32 	%r569, %r500, 256;
	mov.u32 	%r571, %r580;
$L__BB0_47:
	ld.shared.f32 	%f274, [%r569+-256];
	// begin inline asm
	{  cvt.rn.f16.f32 %rs34, %f274;}

	// end inline asm
	st.shared.u16 	[%r570+-128], %rs34;
	ld.shared.f32 	%f275, [%r569+-128];
	// begin inline asm
	{  cvt.rn.f16.f32 %rs35, %f275;}

	// end inline asm
	st.shared.u16 	[%r570+-64], %rs35;
	ld.shared.f32 	%f276, [%r569];
	// begin inline asm
	{  cvt.rn.f16.f32 %rs36, %f276;}

	// end inline asm
	st.shared.u16 	[%r570], %rs36;
	ld.shared.f32 	%f277, [%r569+128];
	// begin inline asm
	{  cvt.rn.f16.f32 %rs37, %f277;}

	// end inline asm
	st.shared.u16 	[%r570+64], %rs37;
	add.s32 	%r68, %r571, 128;
	add.s32 	%r570, %r570, 256;
	add.s32 	%r569, %r569, 512;
	setp.lt.u32 	%p37, %r571, 128;
	mov.u32 	%r571, %r68;
	@%p37 bra 	$L__BB0_47;
	setp.gt.s32 	%p38, %r25, 6271;
	bar.warp.sync 	-1;
	add.s32 	%r502, %r38, 64;
	setp.gt.u32 	%p39, %r502, 511;
	or.pred  	%p40, %p38, %p39;
	@%p40 bra 	$L__BB0_50;
	ld.shared.v4.u32 	{%r503, %r504, %r505, %r506}, [%r26];
	st.global.v4.u32 	[%rd4+128], {%r503, %r504, %r505, %r506};
$L__BB0_50:
	@%p16 bra 	$L__BB0_55;
	mov.b32 	%r507, 16;
	wmma.store.d.sync.aligned.row.m16n16k16.shared.f32 	[%r23], {%f377, %f376, %f375, %f374, %f373, %f372, %f371, %f370}, %r507;
	bar.warp.sync 	-1;
	shl.b32 	%r509, %r580, 1;
	or.b32  	%r510, %r414, %r509;
	add.s32 	%r512, %r510, %r413;
	add.s32 	%r573, %r512, 128;
	shl.b32 	%r513, %r580, 2;
	add.s32 	%r514, %r22, %r513;
	add.s32 	%r515, %r514, %r413;
	add.s32 	%r572, %r515, 256;
	mov.u32 	%r574, %r580;
$L__BB0_52:
	ld.shared.f32 	%f278, [%r572+-256];
	// begin inline asm
	{  cvt.rn.f16.f32 %rs38, %f278;}

	// end inline asm
	st.shared.u16 	[%r573+-128], %rs38;
	ld.shared.f32 	%f279, [%r572+-128];
	// begin inline asm
	{  cvt.rn.f16.f32 %rs39, %f279;}

	// end inline asm
	st.shared.u16 	[%r573+-64], %rs39;
	ld.shared.f32 	%f280, [%r572];
	// begin inline asm
	{  cvt.rn.f16.f32 %rs40, %f280;}

	// end inline asm
	st.shared.u16 	[%r573], %rs40;
	ld.shared.f32 	%f281, [%r572+128];
	// begin inline asm
	{  cvt.rn.f16.f32 %rs41, %f281;}

	// end inline asm
	st.shared.u16 	[%r573+64], %rs41;
	add.s32 	%r76, %r574, 128;
	add.s32 	%r573, %r573, 256;
	add.s32 	%r572, %r572, 512;
	setp.lt.u32 	%p42, %r574, 128;
	mov.u32 	%r574, %r76;
	@%p42 bra 	$L__BB0_52;
	setp.gt.s32 	%p43, %r25, 6271;
	bar.warp.sync 	-1;
	add.s32 	%r517, %r38, 80;
	setp.gt.u32 	%p44, %r517, 511;
	or.pred  	%p45, %p43, %p44;
	@%p45 bra 	$L__BB0_55;
	ld.shared.v4.u32 	{%r518, %r519, %r520, %r521}, [%r26];
	st.global.v4.u32 	[%rd4+160], {%r518, %r519, %r520, %r521};
$L__BB0_55:
	@%p16 bra 	$L__BB0_60;
	mov.b32 	%r522, 16;
	wmma.store.d.sync.aligned.row.m16n16k16.shared.f32 	[%r23], {%f369, %f368, %f367, %f366, %f365, %f364, %f363, %f362}, %r522;
	bar.warp.sync 	-1;
	shl.b32 	%r524, %r580, 1;
	or.b32  	%r525, %r414, %r524;
	add.s32 	%r527, %r525, %r413;
	add.s32 	%r576, %r527, 128;
	shl.b32 	%r528, %r580, 2;
	add.s32 	%r529, %r22, %r528;
	add.s32 	%r530, %r529, %r413;
	add.s32 	%r575, %r530, 256;
	mov.u32 	%r577, %r580;
$L__BB0_57:
	ld.shared.f32 	%f282, [%r575+-256];
	// begin inline asm
	{  cvt.rn.f16.f32 %rs42, %f282;}

	// end inline asm
	st.shared.u16 	[%r576+-128], %rs42;
	ld.shared.f32 	%f283, [%r575+-128];
	// begin inline asm
	{  cvt.rn.f16.f32 %rs43, %f283;}

	// end inline asm
	st.shared.u16 	[%r576+-64], %rs43;
	ld.shared.f32 	%f284, [%r575];
	// begin inline asm
	{  cvt.rn.f16.f32 %rs44, %f284;}

	// end inline asm
	st.shared.u16 	[%r576], %rs44;
	ld.shared.f32 	%f285, [%r575+128];
	// begin inline asm
	{  cvt.rn.f16.f32 %rs45, %f285;}

	// end inline asm
	st.shared.u16 	[%r576+64], %rs45;
	add.s32 	%r84, %r577, 128;
	add.s32 	%r576, %r576, 256;
	add.s32 	%r575, %r575, 512;
	setp.lt.u32 	%p47, %r577, 128;
	mov.u32 	%r577, %r84;
	@%p47 bra 	$L__BB0_57;
	setp.gt.s32 	%p48, %r25, 6271;
	bar.warp.sync 	-1;
	add.s32 	%r532, %r38, 96;
	setp.gt.u32 	%p49, %r532, 511;
	or.pred  	%p50, %p48, %p49;
	@%p50 bra 	$L__BB0_60;
	ld.shared.v4.u32 	{%r533, %r534, %r535, %r536}, [%r26];
	st.global.v4.u32 	[%rd4+192], {%r533, %r534, %r535, %r536};
$L__BB0_60:
	@%p16 bra 	$L__BB0_65;
	mov.b32 	%r537, 16;
	wmma.store.d.sync.aligned.row.m16n16k16.shared.f32 	[%r23], {%f361, %f360, %f359, %f358, %f357, %f356, %f355, %f354}, %r537;
	bar.warp.sync 	-1;
	shl.b32 	%r539, %r580, 1;
	or.b32  	%r540, %r414, %r539;
	add.s32 	%r542, %r540, %r413;
	add.s32 	%r579, %r542, 128;
	shl.b32 	%r543, %r580, 2;
	add.s32 	%r544, %r22, %r543;
	add.s32 	%r545, %r544, %r413;
	add.s32 	%r578, %r545, 256;
$L__BB0_62:
	ld.shared.f32 	%f286, [%r578+-256];
	// begin inline asm
	{  cvt.rn.f16.f32 %rs46, %f286;}

	// end inline asm
	st.shared.u16 	[%r579+-128], %rs46;
	ld.shared.f32 	%f287, [%r578+-128];
	// begin inline asm
	{  cvt.rn.f16.f32 %rs47, %f287;}

	// end inline asm
	st.shared.u16 	[%r579+-64], %rs47;
	ld.shared.f32 	%f288, [%r578];
	// begin inline asm
	{  cvt.rn.f16.f32 %rs48, %f288;}

	// end inline asm
	st.shared.u16 	[%r579], %rs48;
	ld.shared.f32 	%f289, [%r578+128];
	// begin inline asm
	{  cvt.rn.f16.f32 %rs49, %f289;}

	// end inline asm
	st.shared.u16 	[%r579+64], %rs49;
	add.s32 	%r92, %r580, 128;
	add.s32 	%r579, %r579, 256;
	add.s32 	%r578, %r578, 512;
	setp.lt.u32 	%p52, %r580, 128;
	mov.u32 	%r580, %r92;
	@%p52 bra 	$L__BB0_62;
	setp.gt.s32 	%p53, %r25, 6271;
	bar.warp.sync 	-1;
	add.s32 	%r547, %r38, 112;
	setp.gt.u32 	%p54, %r547, 511;
	or.pred  	%p55, %p53, %p54;
	@%p55 bra 	$L__BB0_65;
	ld.shared.v4.u32 	{%r548, %r549, %r550, %r551}, [%r26];
	st.global.v4.u32 	[%rd4+224], {%r548, %r549, %r550, %r551};
$L__BB0_65:
	ret;

}


// ===== COMPILED SASS (sm_100) =====

	.target	sm_100

	.elftype	@"ET_EXEC"


//--------------------- .note.nv.tkinfo           --------------------------
	.section	.note.nv.tkinfo,"",@"SHT_NOTE"
	.sectionflags	@"SHF_NOTE_NV_TKINFO"
	.tkinfo
        /*0018*/ 	.word	0x00000002
        /*0030*/ 	.string	""
        /*0030*/ 	.string	"ptxas"
        /*0030*/ 	.string	"Cuda compilation tools, release 13.0, V13.0.88"
        /*0030*/ 	.string	"Build cuda_13.0.r13.0/compiler.36424714_0"
        /*0030*/ 	.string	"-arch sm_100 -m 64 "



//--------------------- .note.nv.cuinfo           --------------------------
	.section	.note.nv.cuinfo,"",@"SHT_NOTE"
	.sectionflags	@"SHF_NOTE_NV_CUINFO"
        /*0018*/ 	.short	0x0002
        /*001a*/ 	.short	0x0064
        /*001c*/ 	.short	0x0082
	.zero		2


//--------------------- .nv.info                  --------------------------
	.section	.nv.info,"",@"SHT_CUDA_INFO"
	.align	4


	//----- nvinfo : EIATTR_REGCOUNT
	.align		4
        /*0000*/ 	.byte	0x04, 0x2f
        /*0002*/ 	.short	(.L_1 - .L_0)
	.align		4
.L_0:
        /*0004*/ 	.word	index@(jit_conv_kernel)
        /*0008*/ 	.word	0x0000005e


	//----- nvinfo : EIATTR_FRAME_SIZE
	.align		4
.L_1:
        /*000c*/ 	.byte	0x04, 0x11
        /*000e*/ 	.short	(.L_3 - .L_2)
	.align		4
.L_2:
        /*0010*/ 	.word	index@(jit_conv_kernel)
        /*0014*/ 	.word	0x00000000


	//----- nvinfo : EIATTR_MIN_STACK_SIZE
	.align		4
.L_3:
        /*0018*/ 	.byte	0x04, 0x12
        /*001a*/ 	.short	(.L_5 - .L_4)
	.align		4
.L_4:
        /*001c*/ 	.word	index@(jit_conv_kernel)
        /*0020*/ 	.word	0x00000000
.L_5:


//--------------------- .nv.compat                --------------------------
	.section	.nv.compat,"",@"SHT_CUDA_COMPAT_INFO"
	.align	4
        /*0000*/ 	.byte	0x02, 0x09, 0x00, 0x00, 0x02, 0x02, 0x01, 0x00, 0x02, 0x05, 0x05, 0x00, 0x03, 0x07, 0x01, 0x01
        /*0010*/ 	.byte	0x02, 0x03, 0x00, 0x00, 0x02, 0x06, 0x01, 0x00, 0x04, 0x0b, 0x08, 0x00, 0x09, 0x00, 0x00, 0x00
        /*0020*/ 	.byte	0x00, 0x00, 0x00, 0x00


//--------------------- .nv.info.jit_conv_kernel  --------------------------
	.section	.nv.info.jit_conv_kernel,"",@"SHT_CUDA_INFO"
	.sectionflags	@""
	.align	4


	//----- nvinfo : EIATTR_CUDA_API_VERSION
	.align		4
        /*0000*/ 	.byte	0x04, 0x37
        /*0002*/ 	.short	(.L_7 - .L_6)
.L_6:
        /*0004*/ 	.word	0x00000082


	//----- nvinfo : EIATTR_KPARAM_INFO
	.align		4
.L_7:
        /*0008*/ 	.byte	0x04, 0x17
        /*000a*/ 	.short	(.L_9 - .L_8)
.L_8:
        /*000c*/ 	.word	0x00000000
        /*0010*/ 	.short	0x0002
        /*0012*/ 	.short	0x0010
        /*0014*/ 	.byte	0x00, 0xf5, 0x21, 0x00


	//----- nvinfo : EIATTR_KPARAM_INFO
	.align		4
.L_9:
        /*0018*/ 	.byte	0x04, 0x17
        /*001a*/ 	.short	(.L_11 - .L_10)
.L_10:
        /*001c*/ 	.word	0x00000000
        /*0020*/ 	.short	0x0001
        /*0022*/ 	.short	0x0008
        /*0024*/ 	.byte	0x00, 0xf5, 0x21, 0x00


	//----- nvinfo : EIATTR_KPARAM_INFO
	.align		4
.L_11:
        /*0028*/ 	.byte	0x04, 0x17
        /*002a*/ 	.short	(.L_13 - .L_12)
.L_12:
        /*002c*/ 	.word	0x00000000
        /*0030*/ 	.short	0x0000
        /*0032*/ 	.short	0x0000
        /*0034*/ 	.byte	0x00, 0xf5, 0x21, 0x00


	//----- nvinfo : EIATTR_SPARSE_MMA_MASK
	.align		4
.L_13:
        /*0038*/ 	.byte	0x03, 0x50
        /*003a*/ 	.short	0x0000


	//----- nvinfo : EIATTR_WMMA_USED
	.align		4
        /*003c*/ 	.byte	0x01, 0x2b
	.zero		2


	//----- nvinfo : EIATTR_MAXREG_COUNT
	.align		4
        /*0040*/ 	.byte	0x03, 0x1b
        /*0042*/ 	.short	0x00ff


	//----- nvinfo : EIATTR_NUM_BARRIERS
	.align		4
        /*0044*/ 	.byte	0x02, 0x4c
        /*0046*/ 	.byte	0x01
	.zero		1


	//----- nvinfo : EIATTR_MERCURY_ISA_VERSION
	.align		4
        /*0048*/ 	.byte	0x03, 0x5f
        /*004a*/ 	.short	0x0101


	//----- nvinfo : EIATTR_COOP_GROUP_MASK_REGIDS
	.align		4
        /*004c*/ 	.byte	0x04, 0x29
        /*004e*/ 	.short	(.L_15 - .L_14)


	//   ....[0]....
.L_14:
        /*0050*/ 	.word	0xffffffff


	//   ....[1]....
        /*0054*/ 	.word	0xffffffff


	//   ....[2]....
        /*0058*/ 	.word	0xffffffff


	//   ....[3]....
        /*005c*/ 	.word	0xffffffff


	//   ....[4]....
        /*0060*/ 	.word	0xffffffff


	//   ....[5]....
        /*0064*/ 	.word	0xffffffff


	//   ....[6]....
        /*0068*/ 	.word	0xffffffff


	//   ....[7]....
        /*006c*/ 	.word	0xffffffff


	//   ....[8]....
        /*0070*/ 	.word	0xffffffff


	//   ....[9]....
        /*0074*/ 	.word	0xffffffff


	//   ....[10]....
        /*0078*/ 	.word	0xffffffff


	//   ....[11]....
        /*007c*/ 	.word	0xffffffff


	//   ....[12]....
        /*0080*/ 	.word	0xffffffff


	//   ....[13]....
        /*0084*/ 	.word	0xffffffff


	//   ....[14]....
        /*0088*/ 	.word	0xffffffff


	//   ....[15]....
        /*008c*/ 	.word	0xffffffff


	//----- nvinfo : EIATTR_COOP_GROUP_INSTR_OFFSETS
	.align		4
.L_15:
        /*0090*/ 	.byte	0x04, 0x28
        /*0092*/ 	.short	(.L_17 - .L_16)


	//   ....[0]....
.L_16:
        /*0094*/ 	.word	0x000019d0


	//   ....[1]....
        /*0098*/ 	.word	0x00001b40


	//   ....[2]....
        /*009c*/ 	.word	0x00001d60


	//   ....[3]....
        /*00a0*/ 	.word	0x00001ed0


	//   ....[4]....
        /*00a4*/ 	.word	0x00002040


	//   ....[5]....
        /*00a8*/ 	.word	0x000021b0


	//   ....[6]....
        /*00ac*/ 	.word	0x00002320


	//   ....[7]....
        /*00b0*/ 	.word	0x00002490


	//   ....[8]....
        /*00b4*/ 	.word	0x00002600


	//   ....[9]....
        /*00b8*/ 	.word	0x00002770


	//   ....[10]....
        /*00bc*/ 	.word	0x000028e0


	//   ....[11]....
        /*00c0*/ 	.word	0x00002a50


	//   ....[12]....
        /*00c4*/ 	.word	0x00002bc0


	//   ....[13]....
        /*00c8*/ 	.word	0x00002d30


	//   ....[14]....
        /*00cc*/ 	.word	0x00002e90


	//   ....[15]....
        /*00d0*/ 	.word	0x00003000


	//----- nvinfo : EIATTR_VRC_CTA_INIT_COUNT
	.align		4
.L_17:
        /*00d4*/ 	.byte	0x02, 0x4a
	.zero		1
	.zero		1


	//----- nvinfo : EIATTR_EXIT_INSTR_OFFSETS
	.align		4
        /*00d8*/ 	.byte	0x04, 0x1c
        /*00da*/ 	.short	(.L_19 - .L_18)


	//   ....[0]....
.L_18:
        /*00dc*/ 	.word	0x00002d80


	//   ....[1]....
        /*00e0*/ 	.word	0x00003030


	//   ....[2]....
        /*00e4*/ 	.word	0x00003060


	//----- nvinfo : EIATTR_CRS_STACK_SIZE
	.align		4
.L_19:
        /*00e8*/ 	.byte	0x04, 0x1e
        /*00ea*/ 	.short	(.L_21 - .L_20)
.L_20:
        /*00ec*/ 	.word	0x00000000


	//----- nvinfo : EIATTR_CBANK_PARAM_SIZE
	.align		4
.L_21:
        /*00f0*/ 	.byte	0x03, 0x19
        /*00f2*/ 	.short	0x0018


	//----- nvinfo : EIATTR_PARAM_CBANK
	.align		4
        /*00f4*/ 	.byte	0x04, 0x0a
        /*00f6*/ 	.short	(.L_23 - .L_22)
	.align		4
.L_22:
        /*00f8*/ 	.word	index@(.nv.constant0.jit_conv_kernel)
        /*00fc*/ 	.short	0x0380
        /*00fe*/ 	.short	0x0018


	//----- nvinfo : EIATTR_SW_WAR
	.align		4
.L_23:
        /*0100*/ 	.byte	0x04, 0x36
        /*0102*/ 	.short	(.L_25 - .L_24)
.L_24:
        /*0104*/ 	.word	0x00000008
.L_25:


//--------------------- .nv.callgraph             --------------------------
	.section	.nv.callgraph,"",@"SHT_CUDA_CALLGRAPH"
	.align	4
	.sectionentsize	8
	.align		4
        /*0000*/ 	.word	0x00000000
	.align		4
        /*0004*/ 	.word	0xffffffff
	.align		4
        /*0008*/ 	.word	0x00000000
	.align		4
        /*000c*/ 	.word	0xfffffffe
	.align		4
        /*0010*/ 	.word	0x00000000
	.align		4
        /*0014*/ 	.word	0xfffffffd
	.align		4
        /*0018*/ 	.word	0x00000000
	.align		4
        /*001c*/ 	.word	0xfffffffc


//--------------------- .text.jit_conv_kernel     --------------------------
	.section	.text.jit_conv_kernel,"ax",@progbits
	.align	128
        .global         jit_conv_kernel
        .type           jit_conv_kernel,@function
        .size           jit_conv_kernel,(.L_x_38 - jit_conv_kernel)
        .other          jit_conv_kernel,@"STO_CUDA_ENTRY STV_DEFAULT"
jit_conv_kernel:
.text.jit_conv_kernel:
[----:B------:R-:W-:Y:S01]  /*0000*/  LDC R1, c[0x0][0x37c] ;  /* 0x0000df00ff017b82 */ /* 0x000fe20000000800 */
[----:B------:R-:W1:Y:S01]  /*0010*/  S2R R42, SR_TID.X ;  /* 0x00000000002a7919 */ /* 0x000e620000002100 */
[----:B------:R-:W-:Y:S01]  /*0020*/  UPRMT UR5, UR5, 0x3340, UR5 ;  /* 0x0000334005057896 */ /* 0x000fe20008000005 */
[----:B------:R-:W-:Y:S01]  /*0030*/  BSSY.RECONVERGENT B0, `(.L_x_0) ;  /* 0x0000032000007945 */ /* 0x000fe20003800200 */
[----:B------:R-:W-:Y:S01]  /*0040*/  UPRMT UR6, UR6, 0x3340, UR6 ;  /* 0x0000334006067896 */ /* 0x000fe20008000006 */
[----:B------:R-:W2:Y:S01]  /*0050*/  S2R R73, SR_CTAID.X ;  /* 0x0000000000497919 */ /* 0x000ea20000002500 */
[----:B------:R-:W3:Y:S01]  /*0060*/  LDCU.64 UR12, c[0x0][0x358] ;  /* 0x00006b00ff0c77ac */ /* 0x000ee20008000a00 */
[----:B------:R-:W-:Y:S02]  /*0070*/  CS2R R46, SRZ ;  /* 0x00000000002e7805 */ /* 0x000fe4000001ff00 */
[----:B------:R-:W-:Y:S02]  /*0080*/  CS2R R44, SRZ ;  /* 0x00000000002c7805 */ /* 0x000fe4000001ff00 */
[----:B------:R-:W-:-:S02]  /*0090*/  CS2R R38, SRZ ;  /* 0x0000000000267805 */ /* 0x000fc4000001ff00 */
[----:B------:R-:W-:Y:S02]  /*00a0*/  CS2R R36, SRZ ;  /* 0x0000000000247805 */ /* 0x000fe4000001ff00 */
[----:B------:R-:W-:Y:S02]  /*00b0*/  CS2R R34, SRZ ;  /* 0x0000000000227805 */ /* 0x000fe4000001ff00 */
[----:B------:R-:W-:Y:S02]  /*00c0*/  CS2R R32, SRZ ;  /* 0x0000000000207805 */ /* 0x000fe4000001ff00 */
        /* <DEDUP_REMOVED lines=15> */
[----:B------:R-:W-:Y:S01]  /*01c0*/  CS2R R48, SRZ ;  /* 0x0000000000307805 */ /* 0x000fe2000001ff00 */
[----:B------:R-:W-:Y:S01]  /*01d0*/  IMAD.MOV.U32 R55, RZ, RZ, RZ ;  /* 0x000000ffff377224 */ /* 0x000fe200078e00ff */
[----:B-1----:R-:W-:-:S13]  /*01e0*/  ISETP.GT.U32.AND P0, PT, R42, 0x7f, PT ;  /* 0x0000007f2a00780c */ /* 0x002fda0003f04070 */
[----:B--23--:R-:W-:Y:S05]  /*01f0*/  @P0 BRA `(.L_x_1) ;  /* 0x0000000000540947 */ /* 0x00cfea0003800000 */
[----:B------:R-:W-:-:S05]  /*0200*/  IMAD R0, R73, 0x80, R42 ;  /* 0x0000008049007824 */ /* 0x000fca00078e022a */
[----:B------:R-:W-:-:S13]  /*0210*/  ISETP.GT.AND P0, PT, R0, 0x187f, PT ;  /* 0x0000187f0000780c */ /* 0x000fda0003f04270 */
[----:B------:R-:W-:Y:S05]  /*0220*/  @P0 BRA `(.L_x_1) ;  /* 0x0000000000480947 */ /* 0x000fea0003800000 */
[----:B------:R-:W1:Y:S01]  /*0230*/  S2UR UR8, SR_CgaCtaId ;  /* 0x00000000000879c3 */ /* 0x000e620000008800 */
[----:B------:R-:W-:Y:S01]  /*0240*/  UMOV UR4, 0x400 ;  /* 0x0000040000047882 */ /* 0x000fe20000000000 */
[----:B------:R-:W-:Y:S01]  /*0250*/  IMAD.HI R3, R0, 0x539782a, RZ ;  /* 0x0539782a00037827 */ /* 0x000fe200078e02ff */
[----:B------:R-:W-:-:S03]  /*0260*/  UIADD3 UR7, UPT, UPT, UR4, 0x400, URZ ;  /* 0x0000040004077890 */ /* 0x000fc6000fffe0ff */
[C---:B------:R-:W-:Y:S02]  /*0270*/  IMAD R0, R3.reuse, -0x31, R0 ;  /* 0xffffffcf03007824 */ /* 0x040fe400078e0200 */
[----:B------:R-:W-:-:S04]  /*0280*/  IMAD.WIDE R2, R3, 0x6200, RZ ;  /* 0x0000620003027825 */ /* 0x000fc800078e02ff */
[----:B------:R-:W-:-:S04]  /*0290*/  IMAD.HI R41, R0, 0x24924925, RZ ;  /* 0x2492492500297827 */ /* 0x000fc800078e02ff */
[----:B------:R-:W-:Y:S01]  /*02a0*/  IMAD R0, R41, -0x7, R0 ;  /* 0xfffffff929007824 */ /* 0x000fe200078e0200 */
[----:B-1----:R-:W-:Y:S02]  /*02b0*/  ULEA UR9, UR8, UR4, 0x18 ;  /* 0x0000000408097291 */ /* 0x002fe4000f8ec0ff */
[----:B------:R-:W-:Y:S02]  /*02c0*/  UIADD3 UR4, UPT, UPT, UR4, 0x600, URZ ;  /* 0x0000060004047890 */ /* 0x000fe4000fffe0ff */
[----:B------:R-:W-:Y:S02]  /*02d0*/  ULEA UR7, UR8, UR7, 0x18 ;  /* 0x0000000708077291 */ /* 0x000fe4000f8ec0ff */
[----:B------:R-:W-:Y:S01]  /*02e0*/  ULEA UR4, UR8, UR4, 0x18 ;  /* 0x0000000408047291 */ /* 0x000fe2000f8ec0ff */
[----:B------:R-:W-:-:S03]  /*02f0*/  LEA R43, R42, UR9, 0x3 ;  /* 0x000000092a2b7c11 */ /* 0x000fc6000f8e18ff */
[C---:B------:R-:W-:Y:S02]  /*0300*/  LEA R40, R42.reuse, UR7, 0x2 ;  /* 0x000000072a287c11 */ /* 0x040fe4000f8e10ff */
[----:B------:R-:W-:Y:S01]  /*0310*/  LEA R53, R42, UR4, 0x2 ;  /* 0x000000042a357c11 */ /* 0x000fe2000f8e10ff */
[----:B------:R1:W-:Y:S04]  /*0320*/  STS.64 [R43], R2 ;  /* 0x000000022b007388 */ /* 0x0003e80000000a00 */
[----:B------:R1:W-:Y:S04]  /*0330*/  STS [R40], R41 ;  /* 0x0000002928007388 */ /* 0x0003e80000000800 */
[----:B------:R1:W-:Y:S02]  /*0340*/  STS [R53], R0 ;  /* 0x0000000035007388 */ /* 0x0003e40000000800 */
.L_x_1:
[----:B------:R-:W-:Y:S05]  /*0350*/  BSYNC.RECONVERGENT B0 ;  /* 0x0000000000007941 */ /* 0x000fea0003800200 */
.L_x_0:
[----:B------:R-:W2:Y:S08]  /*0360*/  S2UR UR7, SR_CgaCtaId ;  /* 0x00000000000779c3 */ /* 0x000eb00000008800 */
[----:B------:R-:W-:Y:S01]  /*0370*/  BAR.SYNC.DEFER_BLOCKING 0x0 ;  /* 0x0000000000007b1d */ /* 0x000fe20000010000 */
[----:B------:R-:W-:Y:S01]  /*0380*/  SHF.R.U32.HI R88, RZ, 0x2, R42 ;  /* 0x00000002ff587819 */ /* 0x000fe2000001162a */
[C---:B-1----:R-:W-:Y:S01]  /*0390*/  IMAD.SHL.U32 R2, R42.reuse, 0x8, RZ ;  /* 0x000000082a027824 */ /* 0x042fe200078e00ff */
[----:B------:R-:W-:Y:S01]  /*03a0*/  CS2R R52, SRZ ;  /* 0x0000000000347805 */ /* 0x000fe2000001ff00 */
[----:B------:R-:W-:Y:S01]  /*03b0*/  VIADD R0, R42, 0x100 ;  /* 0x000001002a007836 */ /* 0x000fe20000000000 */
[----:B------:R-:W-:Y:S01]  /*03c0*/  CS2R R58, SRZ ;  /* 0x00000000003a7805 */ /* 0x000fe2000001ff00 */
[----:B------:R-:W-:Y:S01]  /*03d0*/  UMOV UR4, 0x400 ;  /* 0x0000040000047882 */ /* 0x000fe20000000000 */
[----:B------:R-:W-:Y:S01]  /*03e0*/  IMAD.MOV.U32 R54, RZ, RZ, RZ ;  /* 0x000000ffff367224 */ /* 0x000fe200078e00ff */
[----:B------:R-:W-:Y:S01]  /*03f0*/  UIADD3 UR4, UPT, UPT, UR4, 0x800, URZ ;  /* 0x0000080004047890 */ /* 0x000fe2000fffe0ff */
[----:B------:R-:W-:-:S02]  /*0400*/  CS2R R56, SRZ ;  /* 0x0000000000387805 */ /* 0x000fc4000001ff00 */
[----:B------:R-:W-:Y:S02]  /*0410*/  CS2R R62, SRZ ;  /* 0x00000000003e7805 */ /* 0x000fe4000001ff00 */
[----:B------:R-:W-:Y:S02]  /*0420*/  CS2R R60, SRZ ;  /* 0x00000000003c7805 */ /* 0x000fe4000001ff00 */
[----:B------:R-:W-:Y:S02]  /*0430*/  CS2R R66, SRZ ;  /* 0x0000000000427805 */ /* 0x000fe4000001ff00 */
[----:B------:R-:W-:Y:S02]  /*0440*/  CS2R R64, SRZ ;  /* 0x0000000000407805 */ /* 0x000fe4000001ff00 */
[----:B------:R-:W-:Y:S02]  /*0450*/  CS2R R70, SRZ ;  /* 0x0000000000467805 */ /* 0x000fe4000001ff00 */
[----:B------:R-:W-:Y:S01]  /*0460*/  CS2R R68, SRZ ;  /* 0x0000000000447805 */ /* 0x000fe2000001ff00 */
[----:B------:R-:W-:Y:S01]  /*0470*/  IMAD R3, R73, 0x80, R88 ;  /* 0x0000008049037824 */ /* 0x000fe200078e0258 */
[----:B------:R-:W-:-:S02]  /*0480*/  LOP3.LUT R2, R2, 0x18, RZ, 0xc0, !PT ;  /* 0x0000001802027812 */ /* 0x000fc400078ec0ff */
[----:B------:R-:W-:Y:S01]  /*0490*/  SHF.R.U32.HI R0, RZ, 0x2, R0 ;  /* 0x00000002ff007819 */ /* 0x000fe20000011600 */
[----:B--2---:R-:W-:-:S03]  /*04a0*/  ULEA UR7, UR7, UR4, 0x18 ;  /* 0x0000000407077291 */ /* 0x004fc6000f8ec0ff */
[----:B------:R-:W-:-:S09]  /*04b0*/  UMOV UR4, URZ ;  /* 0x000000ff00047c82 */ /* 0x000fd20008000000 */
.L_x_13:
[----:B------:R-:W-:-:S09]  /*04c0*/  UISETP.GT.U32.AND UP0, UPT, UR4, 0x8d, UPT ;  /* 0x0000008d0400788c */ /* 0x000fd2000bf04070 */
[----:B-123--:R-:W-:Y:S05]  /*04d0*/  BRA.U UP0, `(.L_x_2) ;  /* 0x00000009008c7547 */ /* 0x00efea000b800000 */
[----:B------:R-:W-:Y:S01]  /*04e0*/  UIADD3 UR8, UPT, UPT, UR4, 0x2, URZ ;  /* 0x0000000204087890 */ /* 0x000fe2000fffe0ff */
[----:B------:R-:W-:Y:S01]  /*04f0*/  IMAD.MOV.U32 R40, RZ, RZ, 0x1400 ;  /* 0x00001400ff287424 */ /* 0x000fe200078e00ff */
[----:B------:R-:W-:Y:S01]  /*0500*/  UMOV UR11, 0x28 ;  /* 0x00000028000b7882 */ /* 0x000fe20000000000 */
[----:B------:R-:W-:Y:S01]  /*0510*/  ISETP.GE.AND P0, PT, R3, 0x1880, PT ;  /* 0x000018800300780c */ /* 0x000fe20003f06270 */
[----:B------:R-:W-:Y:S01]  /*0520*/  ULOP3.LUT UR9, UR8, 0xff, URZ, 0xc0, !UPT ;  /* 0x000000ff08097892 */ /* 0x000fe2000f8ec0ff */
[----:B------:R-:W-:Y:S01]  /*0530*/  BSSY.RECONVERGENT B0, `(.L_x_3) ;  /* 0x0000041000007945 */ /* 0x000fe20003800200 */
[----:B------:R-:W-:Y:S02]  /*0540*/  PRMT R40, R40, 0x5410, R88 ;  /* 0x0000541028287816 */ /* 0x000fe40000000058 */
[----:B------:R-:W-:-:S04]  /*0550*/  UIMAD UR9, UR9, 0xab, URZ ;  /* 0x000000ab090978a4 */ /* 0x000fc8000f8e02ff */
[----:B------:R-:W-:-:S04]  /*0560*/  USHF.R.U32.HI UR9, URZ, 0x9, UR9 ;  /* 0x00000009ff097899 */ /* 0x000fc80008011609 */
[----:B------:R-:W-:-:S04]  /*0570*/  UPRMT UR9, UR9, 0x9910, URZ ;  /* 0x0000991009097896 */ /* 0x000fc800080000ff */
[----:B------:R-:W-:-:S04]  /*0580*/  UIMAD UR9, UR9, 0x3, URZ ;  /* 0x00000003090978a4 */ /* 0x000fc8000f8e02ff */
[----:B------:R-:W-:-:S04]  /*0590*/  UIADD3 UR9, UPT, UPT, URZ, -UR9, URZ ;  /* 0x80000009ff097290 */ /* 0x000fc8000fffe0ff */
[----:B------:R-:W-:-:S04]  /*05a0*/  UPRMT UR9, UR9, 0x7710, URZ ;  /* 0x0000771009097896 */ /* 0x000fc800080000ff */
[----:B------:R-:W-:-:S03]  /*05b0*/  UIADD3 UR10, UPT, UPT, UR8, UR9, URZ ;  /* 0x00000009080a7290 */ /* 0x000fc6000fffe0ff */
[----:B------:R-:W-:Y:S01]  /*05c0*/  UMOV UR9, 0x3340 ;  /* 0x0000334000097882 */ /* 0x000fe20000000000 */
[----:B------:R-:W-:-:S04]  /*05d0*/  ULOP3.LUT UR8, UR10, 0xffff, URZ, 0xc0, !UPT ;  /* 0x0000ffff0a087892 */ /* 0x000fc8000f8ec0ff */
[----:B------:R-:W-:-:S04]  /*05e0*/  UPRMT UR8, UR8, UR9, UR11 ;  /* 0x0000000908087296 */ /* 0x000fc8000800000b */
[----:B------:R-:W-:-:S06]  /*05f0*/  UPRMT UR8, UR8, 0x5410, UR5 ;  /* 0x0000541008087896 */ /* 0x000fcc0008000005 */
[----:B------:R-:W-:-:S04]  /*0600*/  IDP.2A.LO.U16.U8 R41, R40, UR8, RZ ;  /* 0x0000000828297c26 */ /* 0x000fc800080010ff */
[----:B------:R-:W-:Y:S01]  /*0610*/  IMAD.IADD R2, R2, 0x1, R41 ;  /* 0x0000000102027824 */ /* 0x000fe200078e0229 */
[----:B------:R-:W-:-:S04]  /*0620*/  PRMT R41, R40, 0x5410, R0 ;  /* 0x0000541028297816 */ /* 0x000fc80000000000 */
[----:B------:R-:W-:Y:S01]  /*0630*/  LEA R2, R2, UR7, 0x1 ;  /* 0x0000000702027c11 */ /* 0x000fe2000f8e08ff */
[----:B------:R-:W-:-:S04]  /*0640*/  IDP.2A.LO.U16.U8 R41, R41, UR8, RZ ;  /* 0x0000000829297c26 */ /* 0x000fc800080010ff */
[----:B------:R1:W-:Y:S01]  /*0650*/  @P0 STS.128 [R2], RZ ;  /* 0x000000ff02000388 */ /* 0x0003e20000000c00 */
[----:B------:R-:W-:Y:S05]  /*0660*/  @P0 BRA `(.L_x_4) ;  /* 0x0000000000b40947 */ /* 0x000fea0003800000 */
[----:B------:R-:W2:Y:S01]  /*0670*/  S2R R74, SR_TID.X ;  /* 0x00000000004a7919 */ /* 0x000ea20000002100 */
[----:B------:R-:W-:Y:S01]  /*0680*/  MOV R76, 0x400 ;  /* 0x00000400004c7802 */ /* 0x000fe20000000f00 */
[----:B------:R-:W3:Y:S04]  /*0690*/  S2R R77, SR_CgaCtaId ;  /* 0x00000000004d7919 */ /* 0x000ee80000008800 */
[C---:B------:R-:W-:Y:S02]  /*06a0*/  VIADD R42, R76.reuse, 0x600 ;  /* 0x000006004c2a7836 */ /* 0x040fe40000000000 */
[----:B------:R-:W-:Y:S01]  /*06b0*/  VIADD R40, R76, 0x400 ;  /* 0x000004004c287836 */ /* 0x000fe20000000000 */
[----:B--2---:R-:W-:Y:S02]  /*06c0*/  LOP3.LUT R0, R74, 0x3fc, RZ, 0xc0, !PT ;  /* 0x000003fc4a007812 */ /* 0x004fe400078ec0ff */
[----:B---3--:R-:W-:-:S02]  /*06d0*/  LEA R73, R77, R42, 0x18 ;  /* 0x0000002a4d497211 */ /* 0x008fc400078ec0ff */
[----:B------:R-:W-:-:S03]  /*06e0*/  LEA R43, R77, R40, 0x18 ;  /* 0x000000284d2b7211 */ /* 0x000fc600078ec0ff */
[--C-:B------:R-:W-:Y:S02]  /*06f0*/  IMAD.IADD R72, R73, 0x1, R0.reuse ;  /* 0x0000000149487824 */ /* 0x100fe400078e0200 */
[----:B------:R-:W-:Y:S02]  /*0700*/  IMAD.IADD R42, R43, 0x1, R0 ;  /* 0x000000012b2a7824 */ /* 0x000fe400078e0200 */
[----:B------:R-:W-:Y:S01]  /*0710*/  IMAD.SHL.U32 R0, R74, 0x8, RZ ;  /* 0x000000084a007824 */ /* 0x000fe200078e00ff */
[----:B------:R-:W2:Y:S01]  /*0720*/  LDS R73, [R72] ;  /* 0x0000000048497984 */ /* 0x000ea20000000800 */
[----:B------:R-:W-:-:S03]  /*0730*/  IMAD.U32 R43, RZ, RZ, UR4 ;  /* 0x00000004ff2b7e24 */ /* 0x000fc6000f8e00ff */
[----:B------:R-:W3:Y:S01]  /*0740*/  LDS R42, [R42] ;  /* 0x000000002a2a7984 */ /* 0x000ee20000000800 */
[----:B------:R-:W-:-:S05]  /*0750*/  LOP3.LUT R0, R0, 0x18, RZ, 0xc0, !PT ;  /* 0x0000001800007812 */ /* 0x000fca00078ec0ff */
[----:B------:R-:W-:-:S04]  /*0760*/  IMAD R0, R43, 0x20, R0 ;  /* 0x000000202b007824 */ /* 0x000fc800078e0200 */
[----:B------:R-:W-:-:S04]  /*0770*/  VIADD R0, R0, 0x40 ;  /* 0x0000004000007836 */ /* 0x000fc80000000000 */
[----:B------:R-:W-:-:S04]  /*0780*/  IMAD.HI.U32 R43, R0, 0x2aaaab, RZ ;  /* 0x002aaaab002b7827 */ /* 0x000fc800078e00ff */
[----:B------:R-:W-:-:S05]  /*0790*/  IMAD R40, R43, -0x600, R0 ;  /* 0xfffffa002b287824 */ /* 0x000fca00078e0200 */
[----:B--2---:R-:W-:Y:S02]  /*07a0*/  LEA.HI.SX32 R73, R40, R73, 0x17 ;  /* 0x0000004928497211 */ /* 0x004fe400078fbaff */
[----:B---3--:R-:W-:-:S03]  /*07b0*/  IADD3 R40, PT, PT, R43, -0x1, R42 ;  /* 0xffffffff2b287810 */ /* 0x008fc60007ffe02a */
[----:B------:R-:W-:-:S05]  /*07c0*/  VIADD R75, R73, 0xffffffff ;  /* 0xffffffff494b7836 */ /* 0x000fca0000000000 */
[----:B------:R-:W-:-:S04]  /*07d0*/  VIMNMX.U32 R42, PT, PT, R40, R75, !PT ;  /* 0x0000004b282a7248 */ /* 0x000fc80007fe0000 */
[----:B------:R-:W-:-:S13]  /*07e0*/  ISETP.GT.U32.AND P0, PT, R42, 0x6, PT ;  /* 0x000000062a00780c */ /* 0x000fda0003f04070 */
[----:B------:R-:W-:Y:S05]  /*07f0*/  @P0 BRA `(.L_x_5) ;  /* 0x00000000004c0947 */ /* 0x000fea0003800000 */
[----:B------:R-:W-:Y:S01]  /*0800*/  IMAD.SHL.U32 R42, R74, 0x2, RZ ;  /* 0x000000024a2a7824 */ /* 0x000fe200078e00ff */
[----:B------:R-:W-:Y:S01]  /*0810*/  LEA R77, R77, R76, 0x18 ;  /* 0x0000004c4d4d7211 */ /* 0x000fe200078ec0ff */
[----:B------:R-:W2:Y:S01]  /*0820*/  LDCU.64 UR8, c[0x0][0x380] ;  /* 0x00007000ff0877ac */ /* 0x000ea20008000a00 */
[----:B------:R-:W-:Y:S02]  /*0830*/  IMAD.SHL.U32 R0, R0, 0x2, RZ ;  /* 0x0000000200007824 */ /* 0x000fe400078e00ff */
[----:B------:R-:W-:-:S05]  /*0840*/  LOP3.LUT R42, R42, 0x7f8, RZ, 0xc0, !PT ;  /* 0x000007f82a2a7812 */ /* 0x000fca00078ec0ff */
[----:B------:R-:W-:-:S05]  /*0850*/  IMAD.IADD R74, R77, 0x1, R42 ;  /* 0x000000014d4a7824 */ /* 0x000fca00078e022a */
[----:B------:R-:W2:Y:S02]  /*0860*/  LDS.64 R42, [R74] ;  /* 0x000000004a2a7984 */ /* 0x000ea40000000a00 */
[----:B--2---:R-:W-:-:S04]  /*0870*/  LEA R72, P0, R42, UR8, 0x1 ;  /* 0x000000082a487c11 */ /* 0x004fc8000f8008ff */
[----:B------:R-:W-:Y:S01]  /*0880*/  LEA.HI.X R73, R42, UR9, R43, 0x1, P0 ;  /* 0x000000092a497c11 */ /* 0x000fe200080f0c2b */
[----:B------:R-:W-:-:S04]  /*0890*/  IMAD R43, R40, 0x7, R75 ;  /* 0x00000007282b7824 */ /* 0x000fc800078e024b */
[----:B------:R-:W-:Y:S01]  /*08a0*/  IMAD.WIDE R42, R43, 0x400, R72 ;  /* 0x000004002b2a7825 */ /* 0x000fe200078e0248 */
[----:B------:R-:W-:-:S04]  /*08b0*/  LOP3.LUT R73, R0, 0x3f0, RZ, 0xc0, !PT ;  /* 0x000003f000497812 */ /* 0x000fc800078ec0ff */
[----:B------:R-:W-:-:S05]  /*08c0*/  IADD3 R42, P0, PT, R42, R73, RZ ;  /* 0x000000492a2a7210 */ /* 0x000fca0007f1e0ff */
[----:B------:R-:W-:-:S05]  /*08d0*/  IMAD.X R43, RZ, RZ, R43, P0 ;  /* 0x000000ffff2b7224 */ /* 0x000fca00000e062b */
[----:B------:R-:W-:Y:S01]  /*08e0*/  @!PT LDS RZ, [RZ] ;  /* 0x00000000fffff984 */ /* 0x000fe20000000800 */
[----:B------:R-:W-:Y:S01]  /*08f0*/  @!PT LDS RZ, [RZ] ;  /* 0x00000000fffff984 */ /* 0x000fe20000000800 */
[----:B------:R-:W-:Y:S01]  /*0900*/  @!PT LDS RZ, [RZ] ;  /* 0x00000000fffff984 */ /* 0x000fe20000000800 */
[----:B------:R2:W-:Y:S01]  /*0910*/  LDGSTS.E.128 [R2], desc[UR12][R42.64] ;  /* 0x000000002a027fae */ /* 0x0005e2000b9a180c */
[----:B------:R-:W-:Y:S05]  /*0920*/  BRA `(.L_x_4) ;  /* 0x0000000000047947 */ /* 0x000fea0003800000 */
.L_x_5:
[----:B------:R3:W-:Y:S02]  /*0930*/  STS.128 [R2], RZ ;  /* 0x000000ff02007388 */ /* 0x0007e40000000c00 */
.L_x_4:
[----:B------:R-:W-:Y:S05]  /*0940*/  BSYNC.RECONVERGENT B0 ;  /* 0x0000000000007941 */ /* 0x000fea0003800200 */
.L_x_3:
[----:B--2---:R-:W2:Y:S01]  /*0950*/  S2R R42, SR_TID.X ;  /* 0x00000000002a7919 */ /* 0x004ea20000002100 */
[----:B------:R-:W4:Y:S01]  /*0960*/  S2UR UR14, SR_CgaCtaId ;  /* 0x00000000000e79c3 */ /* 0x000f220000008800 */
[----:B------:R-:W-:Y:S01]  /*0970*/  UMOV UR11, 0x400 ;  /* 0x00000400000b7882 */ /* 0x000fe20000000000 */
[----:B------:R-:W-:Y:S01]  /*0980*/  BSSY.RECONVERGENT B0, `(.L_x_6) ;  /* 0x0000033000007945 */ /* 0x000fe20003800200 */
[----:B------:R-:W1:Y:S01]  /*0990*/  S2R R43, SR_CTAID.X ;  /* 0x00000000002b7919 */ /* 0x000e620000002500 */
[----:B------:R-:W-:-:S04]  /*09a0*/  UIADD3 UR7, UPT, UPT, UR11, 0x800, URZ ;  /* 0x000008000b077890 */ /* 0x000fc8000fffe0ff */
[----:B----4-:R-:W-:Y:S01]  /*09b0*/  ULEA UR7, UR14, UR7, 0x18 ;  /* 0x000000070e077291 */ /* 0x010fe2000f8ec0ff */
[C---:B--2---:R-:W-:Y:S02]  /*09c0*/  VIADD R74, R42.reuse, 0x100 ;  /* 0x000001002a4a7836 */ /* 0x044fe40000000000 */
[----:B------:R-:W-:-:S03]  /*09d0*/  IMAD.SHL.U32 R40, R42, 0x8, RZ ;  /* 0x000000082a287824 */ /* 0x000fc600078e00ff */
[----:B------:R-:W-:-:S05]  /*09e0*/  SHF.R.U32.HI R0, RZ, 0x2, R74 ;  /* 0x00000002ff007819 */ /* 0x000fca000001164a */
[----:B-1-3--:R-:W-:-:S05]  /*09f0*/  IMAD R2, R43, 0x80, R0 ;  /* 0x000000802b027824 */ /* 0x00afca00078e0200 */
[----:B------:R-:W-:Y:S02]  /*0a00*/  ISETP.GE.AND P0, PT, R2, 0x1880, PT ;  /* 0x000018800200780c */ /* 0x000fe40003f06270 */
[----:B------:R-:W-:-:S05]  /*0a10*/  LOP3.LUT R2, R40, 0x18, RZ, 0xc0, !PT ;  /* 0x0000001828027812 */ /* 0x000fca00078ec0ff */
[----:B------:R-:W-:-:S05]  /*0a20*/  IMAD.IADD R41, R2, 0x1, R41 ;  /* 0x0000000102297824 */ /* 0x000fca00078e0229 */
[----:B------:R-:W-:-:S05]  /*0a30*/  LEA R41, R41, UR7, 0x1 ;  /* 0x0000000729297c11 */ /* 0x000fca000f8e08ff */
[----:B------:R1:W-:Y:S01]  /*0a40*/  @P0 STS.128 [R41], RZ ;  /* 0x000000ff29000388 */ /* 0x0003e20000000c00 */
[----:B------:R-:W-:Y:S05]  /*0a50*/  @P0 BRA `(.L_x_7) ;  /* 0x0000000000940947 */ /* 0x000fea0003800000 */
[----:B------:R-:W-:Y:S01]  /*0a60*/  UIADD3 UR9, UPT, UPT, UR11, 0x600, URZ ;  /* 0x000006000b097890 */ /* 0x000fe2000fffe0ff */
[----:B------:R-:W-:Y:S01]  /*0a70*/  LOP3.LUT R43, R74, 0x7fc, RZ, 0xc0, !PT ;  /* 0x000007fc4a2b7812 */ /* 0x000fe200078ec0ff */
[----:B------:R-:W-:Y:S01]  /*0a80*/  UIADD3 UR8, UPT, UPT, UR11, 0x400, URZ ;  /* 0x000004000b087890 */ /* 0x000fe2000fffe0ff */
[----:B------:R-:W-:Y:S01]  /*0a90*/  IMAD.U32 R75, RZ, RZ, UR4 ;  /* 0x00000004ff4b7e24 */ /* 0x000fe2000f8e00ff */
[----:B------:R-:W-:Y:S02]  /*0aa0*/  ULEA UR9, UR14, UR9, 0x18 ;  /* 0x000000090e097291 */ /* 0x000fe4000f8ec0ff */
[----:B------:R-:W-:Y:S01]  /*0ab0*/  ULEA UR8, UR14, UR8, 0x18 ;  /* 0x000000080e087291 */ /* 0x000fe2000f8ec0ff */
[----:B------:R-:W-:-:S04]  /*0ac0*/  IMAD R75, R75, 0x20, R2 ;  /* 0x000000204b4b7824 */ /* 0x000fc800078e0202 */
[----:B------:R-:W-:Y:S02]  /*0ad0*/  VIADD R78, R75, 0x40 ;  /* 0x000000404b4e7836 */ /* 0x000fe40000000000 */
[----:B------:R-:W2:Y:S02]  /*0ae0*/  LDS R73, [R43+UR9] ;  /* 0x000000092b497984 */ /* 0x000ea40008000800 */
[----:B------:R-:W-:Y:S02]  /*0af0*/  IMAD.HI.U32 R75, R78, 0x2aaaab, RZ ;  /* 0x002aaaab4e4b7827 */ /* 0x000fe400078e00ff */
[----:B------:R-:W3:Y:S02]  /*0b00*/  LDS R72, [R43+UR8] ;  /* 0x000000082b487984 */ /* 0x000ee40008000800 */
        /* <DEDUP_REMOVED lines=8> */
[----:B------:R-:W-:Y:S01]  /*0b90*/  ULEA UR8, UR14, UR11, 0x18 ;  /* 0x0000000b0e087291 */ /* 0x000fe2000f8ec0ff */
[----:B------:R-:W-:-:S03]  /*0ba0*/  IMAD.SHL.U32 R78, R78, 0x2, RZ ;  /* 0x000000024e4e7824 */ /* 0x000fc600078e00ff */
[----:B------:R-:W-:-:S05]  /*0bb0*/  LOP3.LUT R43, R43, 0xff8, RZ, 0xc0, !PT ;  /* 0x00000ff82b2b7812 */ /* 0x000fca00078ec0ff */
[----:B------:R-:W2:Y:S02]  /*0bc0*/  LDS.64 R72, [R43+UR8] ;  /* 0x000000082b487984 */ /* 0x000ea40008000a00 */
[----:B------:R-:W2:Y:S02]  /*0bd0*/  LDCU.64 UR8, c[0x0][0x380] ;  /* 0x00007000ff0877ac */ /* 0x000ea40008000a00 */
        /* <DEDUP_REMOVED lines=12> */
.L_x_8:
[----:B------:R2:W-:Y:S02]  /*0ca0*/  STS.128 [R41], RZ ;  /* 0x000000ff29007388 */ /* 0x0005e40000000c00 */
.L_x_7:
[----:B------:R-:W-:Y:S05]  /*0cb0*/  BSYNC.RECONVERGENT B0 ;  /* 0x0000000000007941 */ /* 0x000fea0003800200 */
.L_x_6:
[----:B------:R-:W-:Y:S01]  /*0cc0*/  ISETP.GE.U32.AND P0, PT, R42, 0x200, PT ;  /* 0x000002002a00780c */ /* 0x000fe20003f06070 */
[----:B------:R-:W-:-:S12]  /*0cd0*/  BSSY.RECONVERGENT B0, `(.L_x_9) ;  /* 0x0000022000007945 */ /* 0x000fd80003800200 */
[----:B------:R-:W-:Y:S05]  /*0ce0*/  @P0 BRA `(.L_x_10) ;  /* 0x0000000000800947 */ /* 0x000fea0003800000 */
[----:B---3--:R-:W3:Y:S01]  /*0cf0*/  S2R R73, SR_CTAID.Y ;  /* 0x0000000000497919 */ /* 0x008ee20000002600 */
[----:B------:R-:W-:Y:S01]  /*0d00*/  IMAD.SHL.U32 R43, R42, 0x8, RZ ;  /* 0x000000082a2b7824 */ /* 0x000fe200078e00ff */
[----:B------:R-:W-:Y:S01]  /*0d10*/  ULOP3.LUT UR8, UR10, 0xff, URZ, 0xc0, !UPT ;  /* 0x000000ff0a087892 */ /* 0x000fe2000f8ec0ff */
[----:B-12---:R-:W-:Y:S02]  /*0d20*/  SHF.R.U32.HI R41, RZ, 0x4, R42 ;  /* 0x00000004ff297819 */ /* 0x006fe4000001162a */
[----:B------:R-:W-:Y:S02]  /*0d30*/  LOP3.LUT R40, R40, 0x78, RZ, 0xc0, !PT ;  /* 0x0000007828287812 */ /* 0x000fe400078ec0ff */
[----:B------:R-:W-:Y:S01]  /*0d40*/  LOP3.LUT R72, R43, 0x78, RZ, 0xc0, !PT ;  /* 0x000000782b487812 */ /* 0x000fe200078ec0ff */
[----:B------:R-:W-:Y:S02]  /*0d50*/  IMAD.U32 R74, RZ, RZ, UR8 ;  /* 0x00000008ff4a7e24 */ /* 0x000fe4000f8e00ff */
[----:B---3--:R-:W-:-:S02]  /*0d60*/  IMAD R43, R41, 0x4, R73 ;  /* 0x00000004292b7824 */ /* 0x008fc400078e0249 */
[--C-:B------:R-:W-:Y:S02]  /*0d70*/  IMAD R41, R41, 0x88, R72.reuse ;  /* 0x0000008829297824 */ /* 0x100fe400078e0248 */
[----:B------:R-:W-:Y:S02]  /*0d80*/  IMAD.U32 R72, R43, 0x80, R72 ;  /* 0x000000802b487824 */ /* 0x000fe400078e0048 */
[----:B------:R-:W-:Y:S02]  /*0d90*/  IMAD R41, R74, 0x1100, R41 ;  /* 0x000011004a297824 */ /* 0x000fe400078e0229 */
[----:B------:R-:W-:Y:S02]  /*0da0*/  IMAD.U32 R43, RZ, RZ, UR4 ;  /* 0x00000004ff2b7e24 */ /* 0x000fe4000f8e00ff */
[----:B------:R-:W-:Y:S01]  /*0db0*/  IMAD R40, R73, 0x80, R40 ;  /* 0x0000008049287824 */ /* 0x000fe200078e0228 */
[----:B------:R-:W-:Y:S01]  /*0dc0*/  LEA R73, R41, UR7, 0x1 ;  /* 0x0000000729497c11 */ /* 0x000fe2000f8e08ff */
[----:B------:R-:W-:-:S03]  /*0dd0*/  IMAD R72, R43, 0x4000, R72 ;  /* 0x000040002b487824 */ /* 0x000fc600078e0248 */
[----:B------:R-:W-:Y:S01]  /*0de0*/  ISETP.GT.U32.AND P0, PT, R40, 0x1ff, PT ;  /* 0x000001ff2800780c */ /* 0x000fe20003f04070 */
[----:B------:R-:W-:Y:S02]  /*0df0*/  VIADD R43, R72, 0x8000 ;  /* 0x00008000482b7836 */ /* 0x000fe40000000000 */
[----:B------:R-:W-:-:S10]  /*0e00*/  VIADD R72, R73, 0x7800 ;  /* 0x0000780049487836 */ /* 0x000fd40000000000 */
.L_x_11:
[----:B------:R-:W1:Y:S01]  /*0e10*/  @!P0 LDC.64 R40, c[0x0][0x388] ;  /* 0x0000e200ff288b82 */ /* 0x000e620000000a00 */
[C---:B------:R-:W-:Y:S01]  /*0e20*/  ISETP.GE.U32.AND P1, PT, R42.reuse, 0x100, PT ;  /* 0x000001002a00780c */ /* 0x040fe20003f26070 */
[----:B------:R-:W-:-:S04]  /*0e30*/  VIADD R74, R42, 0x100 ;  /* 0x000001002a4a7836 */ /* 0x000fc80000000000 */
[----:B------:R-:W-:Y:S02]  /*0e40*/  IMAD.MOV.U32 R42, RZ, RZ, R74 ;  /* 0x000000ffff2a7224 */ /* 0x000fe400078e004a */
[----:B-1----:R-:W-:-:S04]  /*0e50*/  @!P0 IMAD.WIDE.U32 R40, R43, 0x2, R40 ;  /* 0x000000022b288825 */ /* 0x002fc800078e0028 */
[----:B------:R-:W-:Y:S01]  /*0e60*/  VIADD R43, R43, 0x2000 ;  /* 0x000020002b2b7836 */ /* 0x000fe20000000000 */
[----:B------:R-:W-:Y:S01]  /*0e70*/  @!PT LDS RZ, [RZ] ;  /* 0x00000000fffff984 */ /* 0x000fe20000000800 */
[----:B------:R-:W-:Y:S01]  /*0e80*/  @!PT LDS RZ, [RZ] ;  /* 0x00000000fffff984 */ /* 0x000fe20000000800 */
[----:B------:R-:W-:Y:S01]  /*0e90*/  @!PT LDS RZ, [RZ] ;  /* 0x00000000fffff984 */ /* 0x000fe20000000800 */
[----:B------:R1:W-:Y:S04]  /*0ea0*/  @!P0 LDGSTS.E.128 [R73+0x7800], desc[UR12][R40.64] ;  /* 0x0780000028498fae */ /* 0x0003e8000b9a180c */
[----:B------:R2:W-:Y:S01]  /*0eb0*/  @P0 STS.128 [R72], RZ ;  /* 0x000000ff48000388 */ /* 0x0005e20000000c00 */
[----:B-1----:R-:W-:Y:S02]  /*0ec0*/  VIADD R73, R73, 0x1100 ;  /* 0x0000110049497836 */ /* 0x002fe40000000000 */
[----:B--2---:R-:W-:Y:S01]  /*0ed0*/  VIADD R72, R72, 0x1100 ;  /* 0x0000110048487836 */ /* 0x004fe20000000000 */
[----:B------:R-:W-:Y:S06]  /*0ee0*/  @!P1 BRA `(.L_x_11) ;  /* 0xfffffffc00c89947 */ /* 0x000fec000383ffff */
.L_x_10:
[----:B------:R-:W-:Y:S05]  /*0ef0*/  BSYNC.RECONVERGENT B0 ;  /* 0x0000000000007941 */ /* 0x000fea0003800200 */
.L_x_9:
[----:B------:R-:W0:Y:S02]  /*0f00*/  LDGDEPBAR ;  /* 0x00000000000079af */ /* 0x000e240000000000 */
.L_x_2:
[----:B------:R-:W-:-:S09]  /*0f10*/  UISETP.GT.U32.AND UP0, UPT, UR4, 0x8f, UPT ;  /* 0x0000008f0400788c */ /* 0x000fd2000bf04070 */
[----:B------:R-:W-:Y:S05]  /*0f20*/  BRA.U UP0, `(.L_x_12) ;  /* 0x0000000500e87547 */ /* 0x000fea000b800000 */
[----:B------:R-:W-:Y:S01]  /*0f30*/  UPRMT UR7, UR4, 0x9910, URZ ;  /* 0x0000991004077896 */ /* 0x000fe200080000ff */
[----:B------:R-:W4:Y:S01]  /*0f40*/  S2R R40, SR_TID.X ;  /* 0x0000000000287919 */ /* 0x000f220000002100 */
[----:B------:R-:W5:Y:S01]  /*0f50*/  S2UR UR9, SR_CgaCtaId ;  /* 0x00000000000979c3 */ /* 0x000f620000008800 */
[----:B---3--:R-:W-:Y:S01]  /*0f60*/  IMAD.MOV.U32 R73, RZ, RZ, 0x5410 ;  /* 0x00005410ff497424 */ /* 0x008fe200078e00ff */
[----:B------:R-:W-:Y:S01]  /*0f70*/  UIMAD UR7, UR7, 0xab, URZ ;  /* 0x000000ab070778a4 */ /* 0x000fe2000f8e02ff */
[----:B------:R-:W3:Y:S01]  /*0f80*/  S2R R43, SR_LANEID ;  /* 0x00000000002b7919 */ /* 0x000ee20000000000 */
[----:B------:R-:W-:-:S04]  /*0f90*/  DEPBAR.LE SB0, 0x1 ;  /* 0x000080400000791a */ /* 0x000fc80000000000 */
[----:B------:R-:W-:-:S04]  /*0fa0*/  ULOP3.LUT UR7, UR7, 0xffff, URZ, 0xc0, !UPT ;  /* 0x0000ffff07077892 */ /* 0x000fc8000f8ec0ff */
[----:B------:R-:W-:-:S04]  /*0fb0*/  USHF.R.U32.HI UR7, URZ, 0x9, UR7 ;  /* 0x00000009ff077899 */ /* 0x000fc80008011607 */
[----:B------:R-:W-:-:S04]  /*0fc0*/  UPRMT UR7, UR7, 0x9910, URZ ;  /* 0x0000991007077896 */ /* 0x000fc800080000ff */
[----:B------:R-:W-:-:S04]  /*0fd0*/  UIMAD UR7, UR7, 0x3, URZ ;  /* 0x00000003070778a4 */ /* 0x000fc8000f8e02ff */
[----:B------:R-:W-:-:S04]  /*0fe0*/  UIADD3 UR7, UPT, UPT, URZ, -UR7, URZ ;  /* 0x80000007ff077290 */ /* 0x000fc8000fffe0ff */
[----:B------:R-:W-:Y:S01]  /*0ff0*/  UPRMT UR8, UR7, 0x7710, URZ ;  /* 0x0000771007087896 */ /* 0x000fe200080000ff */
[----:B----4-:R-:W-:-:S03]  /*1000*/  SHF.R.U32.HI R40, RZ, 0x5, R40 ;  /* 0x00000005ff287819 */ /* 0x010fc60000011628 */
[----:B------:R-:W-:Y:S01]  /*1010*/  UIADD3 UR8, UPT, UPT, UR8, UR4, URZ ;  /* 0x0000000408087290 */ /* 0x000fe2000fffe0ff */
[----:B---3--:R-:W-:-:S03]  /*1020*/  LOP3.LUT R42, R43, 0x7, RZ, 0xc0, !PT ;  /* 0x000000072b2a7812 */ /* 0x008fc600078ec0ff */
[----:B------:R-:W-:Y:S02]  /*1030*/  ULOP3.LUT UR7, UR8, 0xffff, URZ, 0xc0, !UPT ;  /* 0x0000ffff08077892 */ /* 0x000fe4000f8ec0ff */
[----:B------:R-:W-:-:S04]  /*1040*/  ULOP3.LUT UR8, UR8, 0xff, URZ, 0xc0, !UPT ;  /* 0x000000ff08087892 */ /* 0x000fc8000f8ec0ff */
[----:B-12---:R-:W-:Y:S01]  /*1050*/  IMAD.U32 R41, RZ, RZ, UR7 ;  /* 0x00000007ff297e24 */ /* 0x006fe2000f8e00ff */
[----:B------:R-:W-:Y:S02]  /*1060*/  UMOV UR7, 0x400 ;  /* 0x0000040000077882 */ /* 0x000fe40000000000 */
[----:B------:R-:W-:Y:S02]  /*1070*/  UIADD3 UR7, UPT, UPT, UR7, 0x800, URZ ;  /* 0x0000080007077890 */ /* 0x000fe4000fffe0ff */
[----:B------:R-:W-:Y:S02]  /*1080*/  PRMT R40, R41, 0x3340, R40 ;  /* 0x0000334029287816 */ /* 0x000fe40000000028 */
[----:B------:R-:W-:Y:S01]  /*1090*/  SHF.R.U32.HI R41, RZ, 0x3, R43 ;  /* 0x00000003ff297819 */ /* 0x000fe2000001162b */
[----:B-----5:R-:W-:Y:S01]  /*10a0*/  ULEA UR7, UR9, UR7, 0x18 ;  /* 0x0000000709077291 */ /* 0x020fe2000f8ec0ff */
[----:B------:R-:W-:-:S03]  /*10b0*/  PRMT R40, R40, R73, UR6 ;  /* 0x0000000628287e16 */ /* 0x000fc60008000049 */
[----:B------:R-:W-:Y:S01]  /*10c0*/  IMAD.SHL.U32 R73, R41, 0x8, RZ ;  /* 0x0000000829497824 */ /* 0x000fe200078e00ff */
[----:B------:R-:W-:Y:S01]  /*10d0*/  SHF.R.U32.HI R41, RZ, 0x4, R43 ;  /* 0x00000004ff297819 */ /* 0x000fe2000001162b */
[----:B------:R-:W-:Y:S01]  /*10e0*/  IMAD.MOV.U32 R43, RZ, RZ, 0x2801400 ;  /* 0x02801400ff2b7424 */ /* 0x000fe200078e00ff */
[----:B------:R-:W-:Y:S02]  /*10f0*/  UIMAD UR8, UR8, 0x2200, UR7 ;  /* 0x00002200080878a4 */ /* 0x000fe4000f8e0207 */
[----:B------:R-:W-:Y:S01]  /*1100*/  LOP3.LUT R42, R73, 0x8, R42, 0xe2, !PT ;  /* 0x00000008492a7812 */ /* 0x000fe200078ee22a */
[----:B------:R-:W-:Y:S01]  /*1110*/  IDP.2A.LO.U16.U8 R40, R43, R40, RZ ;  /* 0x000000282b287226 */ /* 0x000fe200000010ff */
[----:B------:R-:W-:Y:S01]  /*1120*/  UIADD3 UR9, UPT, UPT, UR8, 0x7800, URZ ;  /* 0x0000780008097890 */ /* 0x000fe2000fffe0ff */
[----:B------:R-:W-:Y:S01]  /*1130*/  IMAD.SHL.U32 R41, R41, 0x8, RZ ;  /* 0x0000000829297824 */ /* 0x000fe200078e00ff */
[----:B------:R-:W-:Y:S02]  /*1140*/  UIADD3 UR10, UPT, UPT, UR8, 0x7860, URZ ;  /* 0x00007860080a7890 */ /* 0x000fe4000fffe0ff */
[----:B------:R-:W-:Y:S01]  /*1150*/  LEA R91, R40, UR7, 0x1 ;  /* 0x00000007285b7c11 */ /* 0x000fe2000f8e08ff */
[C-C-:B------:R-:W-:Y:S01]  /*1160*/  IMAD R89, R42.reuse, 0x88, R41.reuse ;  /* 0x000000882a597824 */ /* 0x140fe200078e0229 */
[----:B------:R-:W-:Y:S01]  /*1170*/  UIADD3 UR11, UPT, UPT, UR8, 0x78e0, URZ ;  /* 0x000078e0080b7890 */ /* 0x000fe2000fffe0ff */
[----:B------:R-:W-:-:S03]  /*1180*/  IMAD R90, R42, 0x28, R41 ;  /* 0x000000282a5a7824 */ /* 0x000fc600078e0229 */
[----:B------:R-:W-:Y:S01]  /*1190*/  LEA R73, R89, UR9, 0x1 ;  /* 0x0000000959497c11 */ /* 0x000fe2000f8e08ff */
[----:B------:R-:W-:Y:S01]  /*11a0*/  BAR.SYNC.DEFER_BLOCKING 0x0 ;  /* 0x0000000000007b1d */ /* 0x000fe20000010000 */
[----:B------:R-:W-:Y:S01]  /*11b0*/  IMAD.U32 R40, R90, 0x2, R91 ;  /* 0x000000025a287824 */ /* 0x000fe200078e005b */
[----:B------:R-:W-:Y:S01]  /*11c0*/  UIADD3 UR9, UPT, UPT, UR8, 0x7820, URZ ;  /* 0x0000782008097890 */ /* 0x000fe2000fffe0ff */
[----:B------:R-:W-:-:S04]  /*11d0*/  VIADD R91, R91, 0x20 ;  /* 0x000000205b5b7836 */ /* 0x000fc80000000000 */
[----:B------:R-:W-:Y:S01]  /*11e0*/  IMAD.U32 R91, R90, 0x2, R91 ;  /* 0x000000025a5b7824 */ /* 0x000fe200078e005b */
[----:B------:R-:W-:Y:S01]  /*11f0*/  LEA R80, R89, UR9, 0x1 ;  /* 0x0000000959507c11 */ /* 0x000fe2000f8e08ff */
[----:B------:R-:W-:-:S06]  /*1200*/  UIADD3 UR9, UPT, UPT, UR8, 0x7840, URZ ;  /* 0x0000784008097890 */ /* 0x000fcc000fffe0ff */
[----:B------:R-:W-:Y:S01]  /*1210*/  LEA R84, R89, UR9, 0x1 ;  /* 0x0000000959547c11 */ /* 0x000fe2000f8e08ff */
[----:B------:R-:W-:-:S06]  /*1220*/  UIADD3 UR9, UPT, UPT, UR8, 0x7880, URZ ;  /* 0x0000788008097890 */ /* 0x000fcc000fffe0ff */
[C---:B------:R-:W-:Y:S01]  /*1230*/  LEA R76, R89.reuse, UR9, 0x1 ;  /* 0x00000009594c7c11 */ /* 0x040fe2000f8e08ff */
[----:B------:R-:W-:Y:S01]  /*1240*/  UIADD3 UR9, UPT, UPT, UR8, 0x78a0, URZ ;  /* 0x000078a008097890 */ /* 0x000fe2000fffe0ff */
[----:B------:R-:W-:Y:S04]  /*1250*/  LDSM.16.MT88.4 R72, [R73] ;  /* 0x000000004948783b */ /* 0x000fe80000004200 */
[----:B------:R-:W1:Y:S04]  /*1260*/  LDSM.16.M88.4 R40, [R40] ;  /* 0x000000002828783b */ /* 0x000e680000000200 */
[----:B------:R-:W2:Y:S04]  /*1270*/  LDSM.16.MT88.4 R84, [R84] ;  /* 0x000000005454783b */ /* 0x000ea80000004200 */
[----:B------:R-:W3:Y:S04]  /*1280*/  LDSM.16.MT88.4 R80, [R80] ;  /* 0x000000005050783b */ /* 0x000ee80000004200 */
[----:B------:R-:W4:Y:S01]  /*1290*/  LDSM.16.MT88.4 R76, [R76] ;  /* 0x000000004c4c783b */ /* 0x000f220000004200 */
[----:B-1----:R-:W-:Y:S01]  /*12a0*/  HMMA.16816.F32 R68, R40, R72, R68 ;  /* 0x000000482844723c */ /* 0x002fe20000001844 */
[----:B------:R-:W-:Y:S01]  /*12b0*/  LEA R72, R89, UR10, 0x1 ;  /* 0x0000000a59487c11 */ /* 0x000fe2000f8e08ff */
[----:B------:R-:W-:-:S06]  /*12c0*/  UIADD3 UR10, UPT, UPT, UR8, 0x78c0, URZ ;  /* 0x000078c0080a7890 */ /* 0x000fcc000fffe0ff */
[C---:B------:R-:W-:Y:S01]  /*12d0*/  HMMA.16816.F32 R64, R40.reuse, R74, R64 ;  /* 0x0000004a2840723c */ /* 0x040fe20000001840 */
[----:B------:R-:W1:Y:S07]  /*12e0*/  LDSM.16.MT88.4 R72, [R72] ;  /* 0x000000004848783b */ /* 0x000e6e0000004200 */
[----:B--2---:R-:W-:Y:S01]  /*12f0*/  HMMA.16816.F32 R52, R40, R84, R52 ;  /* 0x000000542834723c */ /* 0x004fe20000001834 */
[----:B------:R-:W-:Y:S01]  /*1300*/  LEA R84, R89, UR9, 0x1 ;  /* 0x0000000959547c11 */ /* 0x000fe2000f8e08ff */
[----:B------:R-:W-:-:S06]  /*1310*/  UIADD3 UR9, UPT, UPT, UR8, 0x8900, URZ ;  /* 0x0000890008097890 */ /* 0x000fcc000fffe0ff */
[C---:B------:R-:W-:Y:S01]  /*1320*/  HMMA.16816.F32 R48, R40.reuse, R86, R48 ;  /* 0x000000562830723c */ /* 0x040fe20000001830 */
[----:B------:R-:W2:Y:S07]  /*1330*/  LDSM.16.MT88.4 R84, [R84] ;  /* 0x000000005454783b */ /* 0x000eae0000004200 */
[----:B---3--:R-:W-:Y:S01]  /*1340*/  HMMA.16816.F32 R60, R40, R80, R60 ;  /* 0x00000050283c723c */ /* 0x008fe2000000183c */
[----:B------:R-:W-:Y:S01]  /*1350*/  LEA R80, R89, UR10, 0x1 ;  /* 0x0000000a59507c11 */ /* 0x000fe2000f8e08ff */
[----:B------:R-:W-:-:S06]  /*1360*/  UIADD3 UR10, UPT, UPT, UR8, 0x8920, URZ ;  /* 0x00008920080a7890 */ /* 0x000fcc000fffe0ff */
[C---:B------:R-:W-:Y:S01]  /*1370*/  HMMA.16816.F32 R56, R40.reuse, R82, R56 ;  /* 0x000000522838723c */ /* 0x040fe20000001838 */
[----:B------:R-:W3:Y:S07]  /*1380*/  LDSM.16.MT88.4 R80, [R80] ;  /* 0x000000005050783b */ /* 0x000eee0000004200 */
[C---:B----4-:R-:W-:Y:S08]  /*1390*/  HMMA.16816.F32 R12, R40.reuse, R76, R12 ;  /* 0x0000004c280c723c */ /* 0x050ff0000000180c */
[----:B-1----:R-:W-:Y:S01]  /*13a0*/  HMMA.16816.F32 R4, R40, R72, R4 ;  /* 0x000000482804723c */ /* 0x002fe20000001804 */
[----:B------:R-:W-:Y:S01]  /*13b0*/  LEA R72, R89, UR11, 0x1 ;  /* 0x0000000b59487c11 */ /* 0x000fe2000f8e08ff */
[----:B------:R-:W-:-:S06]  /*13c0*/  UIADD3 UR11, UPT, UPT, UR8, 0x8940, URZ ;  /* 0x00008940080b7890 */ /* 0x000fcc000fffe0ff */
[----:B------:R-:W-:Y:S01]  /*13d0*/  HMMA.16816.F32 R8, R40, R74, R8 ;  /* 0x0000004a2808723c */ /* 0x000fe20000001808 */
[----:B------:R-:W1:Y:S01]  /*13e0*/  LDSM.16.MT88.4 R72, [R72] ;  /* 0x000000004848783b */ /* 0x000e620000004200 */
[----:B------:R-:W-:Y:S01]  /*13f0*/  LEA R76, R89, UR11, 0x1 ;  /* 0x0000000b594c7c11 */ /* 0x000fe2000f8e08ff */
[----:B------:R-:W-:-:S05]  /*1400*/  UIADD3 UR11, UPT, UPT, UR8, 0x89c0, URZ ;  /* 0x000089c0080b7890 */ /* 0x000fca000fffe0ff */
[----:B--2---:R-:W-:Y:S01]  /*1410*/  HMMA.16816.F32 R20, R40, R84, R20 ;  /* 0x000000542814723c */ /* 0x004fe20000001814 */
[----:B------:R-:W-:Y:S01]  /*1420*/  LEA R84, R89, UR9, 0x1 ;  /* 0x0000000959547c11 */ /* 0x000fe2000f8e08ff */
[----:B------:R-:W-:-:S06]  /*1430*/  UIADD3 UR9, UPT, UPT, UR8, 0x8960, URZ ;  /* 0x0000896008097890 */ /* 0x000fcc000fffe0ff */
[C---:B------:R-:W-:Y:S01]  /*1440*/  HMMA.16816.F32 R16, R40.reuse, R78, R16 ;  /* 0x0000004e2810723c */ /* 0x040fe20000001810 */
[----:B------:R-:W-:Y:S07]  /*1450*/  LDSM.16.MT88.4 R76, [R76] ;  /* 0x000000004c4c783b */ /* 0x000fee0000004200 */
[----:B---3--:R-:W-:Y:S01]  /*1460*/  HMMA.16816.F32 R28, R40, R80, R28 ;  /* 0x00000050281c723c */ /* 0x008fe2000000181c */
[----:B------:R-:W-:Y:S01]  /*1470*/  LEA R80, R89, UR10, 0x1 ;  /* 0x0000000a59507c11 */ /* 0x000fe2000f8e08ff */
[----:B------:R-:W-:-:S06]  /*1480*/  UIADD3 UR10, UPT, UPT, UR8, 0x89a0, URZ ;  /* 0x000089a0080a7890 */ /* 0x000fcc000fffe0ff */
[C---:B------:R-:W-:Y:S01]  /*1490*/  HMMA.16816.F32 R24, R40.reuse, R86, R24 ;  /* 0x000000562818723c */ /* 0x040fe20000001818 */
[----:B------:R-:W-:Y:S07]  /*14a0*/  LDSM.16.MT88.4 R84, [R84] ;  /* 0x000000005454783b */ /* 0x000fee0000004200 */
[C---:B------:R-:W-:Y:S01]  /*14b0*/  HMMA.16816.F32 R32, R40.reuse, R82, R32 ;  /* 0x000000522820723c */ /* 0x040fe20000001820 */
[----:B------:R-:W-:Y:S07]  /*14c0*/  LDSM.16.MT88.4 R80, [R80] ;  /* 0x000000005050783b */ /* 0x000fee0000004200 */
[----:B-1----:R-:W-:Y:S01]  /*14d0*/  HMMA.16816.F32 R36, R40, R72, R36 ;  /* 0x000000482824723c */ /* 0x002fe20000001824 */
[----:B------:R-:W-:Y:S01]  /*14e0*/  LEA R72, R89, UR9, 0x1 ;  /* 0x0000000959487c11 */ /* 0x000fe2000f8e08ff */
[----:B------:R-:W-:-:S02]  /*14f0*/  UIADD3 UR9, UPT, UPT, UR8, 0x8980, URZ ;  /* 0x0000898008097890 */ /* 0x000fc4000fffe0ff */
[----:B------:R-:W-:-:S04]  /*1500*/  UIADD3 UR8, UPT, UPT, UR8, 0x89e0, URZ ;  /* 0x000089e008087890 */ /* 0x000fc8000fffe0ff */
[----:B------:R-:W-:Y:S01]  /*1510*/  HMMA.16816.F32 R40, R40, R74, R44 ;  /* 0x0000004a2828723c */ /* 0x000fe2000000182c */
[----:B------:R-:W1:Y:S04]  /*1520*/  LDSM.16.M88.4 R44, [R91] ;  /* 0x000000005b2c783b */ /* 0x000e680000000200 */
[----:B------:R-:W2:Y:S03]  /*1530*/  LDSM.16.MT88.4 R72, [R72] ;  /* 0x000000004848783b */ /* 0x000ea60000004200 */
[----:B-1----:R-:W-:Y:S01]  /*1540*/  HMMA.16816.F32 R68, R44, R84, R68 ;  /* 0x000000542c44723c */ /* 0x002fe20000001844 */
[----:B------:R-:W-:-:S07]  /*1550*/  LEA R84, R89, UR9, 0x1 ;  /* 0x0000000959547c11 */ /* 0x000fce000f8e08ff */
[----:B------:R-:W-:Y:S01]  /*1560*/  HMMA.16816.F32 R60, R44, R80, R60 ;  /* 0x000000502c3c723c */ /* 0x000fe2000000183c */
[----:B------:R-:W-:-:S07]  /*1570*/  LEA R80, R89, UR10, 0x1 ;  /* 0x0000000a59507c11 */ /* 0x000fce000f8e08ff */
[----:B------:R-:W-:Y:S01]  /*1580*/  HMMA.16816.F32 R52, R44, R76, R52 ;  /* 0x0000004c2c34723c */ /* 0x000fe20000001834 */
[----:B------:R-:W-:-:S07]  /*1590*/  LEA R76, R89, UR11, 0x1 ;  /* 0x0000000b594c7c11 */ /* 0x000fce000f8e08ff */
[----:B--2---:R-:W-:Y:S01]  /*15a0*/  HMMA.16816.F32 R4, R44, R72, R4 ;  /* 0x000000482c04723c */ /* 0x004fe20000001804 */
[----:B------:R-:W-:-:S07]  /*15b0*/  LEA R72, R89, UR8, 0x1 ;  /* 0x0000000859487c11 */ /* 0x000fce000f8e08ff */
[C---:B------:R-:W-:Y:S01]  /*15c0*/  HMMA.16816.F32 R64, R44.reuse, R86, R64 ;  /* 0x000000562c40723c */ /* 0x040fe20000001840 */
[----:B------:R-:W1:Y:S07]  /*15d0*/  LDSM.16.MT88.4 R84, [R84] ;  /* 0x000000005454783b */ /* 0x000e6e0000004200 */
[C---:B------:R-:W-:Y:S01]  /*15e0*/  HMMA.16816.F32 R56, R44.reuse, R82, R56 ;  /* 0x000000522c38723c */ /* 0x040fe20000001838 */
[----:B------:R-:W2:Y:S07]  /*15f0*/  LDSM.16.MT88.4 R80, [R80] ;  /* 0x000000005050783b */ /* 0x000eae0000004200 */
[C---:B------:R-:W-:Y:S01]  /*1600*/  HMMA.16816.F32 R48, R44.reuse, R78, R48 ;  /* 0x0000004e2c30723c */ /* 0x040fe20000001830 */
[----:B------:R-:W3:Y:S07]  /*1610*/  LDSM.16.MT88.4 R76, [R76] ;  /* 0x000000004c4c783b */ /* 0x000eee0000004200 */
[C---:B------:R-:W-:Y:S01]  /*1620*/  HMMA.16816.F32 R8, R44.reuse, R74, R8 ;  /* 0x0000004a2c08723c */ /* 0x040fe20000001808 */
[----:B------:R-:W4:Y:S07]  /*1630*/  LDSM.16.MT88.4 R72, [R72] ;  /* 0x000000004848783b */ /* 0x000f2e0000004200 */
[C---:B-1----:R-:W-:Y:S08]  /*1640*/  HMMA.16816.F32 R12, R44.reuse, R84, R12 ;  /* 0x000000542c0c723c */ /* 0x042ff0000000180c */
[C---:B------:R-:W-:Y:S08]  /*1650*/  HMMA.16816.F32 R16, R44.reuse, R86, R16 ;  /* 0x000000562c10723c */ /* 0x040ff00000001810 */
[C---:B--2---:R-:W-:Y:S08]  /*1660*/  HMMA.16816.F32 R20, R44.reuse, R80, R20 ;  /* 0x000000502c14723c */ /* 0x044ff00000001814 */
[C---:B------:R-:W-:Y:S08]  /*1670*/  HMMA.16816.F32 R24, R44.reuse, R82, R24 ;  /* 0x000000522c18723c */ /* 0x040ff00000001818 */
[C---:B---3--:R-:W-:Y:S08]  /*1680*/  HMMA.16816.F32 R28, R44.reuse, R76, R28 ;  /* 0x0000004c2c1c723c */ /* 0x048ff0000000181c */
[C---:B------:R-:W-:Y:S08]  /*1690*/  HMMA.16816.F32 R32, R44.reuse, R78, R32 ;  /* 0x0000004e2c20723c */ /* 0x040ff00000001820 */
[C---:B----4-:R-:W-:Y:S08]  /*16a0*/  HMMA.16816.F32 R36, R44.reuse, R72, R36 ;  /* 0x000000482c24723c */ /* 0x050ff00000001824 */
[----:B------:R-:W-:-:S15]  /*16b0*/  HMMA.16816.F32 R44, R44, R74, R40 ;  /* 0x0000004a2c2c723c */ /* 0x000fde0000001828 */
[----:B------:R-:W-:-:S05]  /*16c0*/  NOP ;  /* 0x0000000000007918 */ /* 0x000fca0000000000 */
.L_x_12:
[----:B------:R-:W-:-:S04]  /*16d0*/  UIADD3 UR4, UPT, UPT, UR4, 0x1, URZ ;  /* 0x0000000104047890 */ /* 0x000fc8000fffe0ff */
[----:B------:R-:W-:-:S09]  /*16e0*/  UISETP.NE.AND UP0, UPT, UR4, 0x92, UPT ;  /* 0x000000920400788c */ /* 0x000fd2000bf05270 */
[----:B------:R-:W-:Y:S05]  /*16f0*/  BRA.U UP0, `(.L_x_13) ;  /* 0xffffffed00707547 */ /* 0x000fea000b83ffff */
[----:B------:R-:W4:Y:S01]  /*1700*/  S2R R42, SR_TID.X ;  /* 0x00000000002a7919 */ /* 0x000f220000002100 */
[----:B------:R-:W-:Y:S01]  /*1710*/  MOV R0, 0x400 ;  /* 0x0000040000007802 */ /* 0x000fe20000000f00 */
[----:B------:R-:W5:Y:S04]  /*1720*/  S2R R74, SR_CTAID.X ;  /* 0x00000000004a7919 */ /* 0x000f680000002500 */
[----:B------:R-:W-:Y:S01]  /*1730*/  VIADD R0, R0, 0x800 ;  /* 0x0000080000007836 */ /* 0x000fe20000000000 */
[----:B---3--:R-:W3:Y:S01]  /*1740*/  S2R R72, SR_CTAID.Y ;  /* 0x0000000000487919 */ /* 0x008ee20000002600 */
[----:B------:R-:W1:Y:S01]  /*1750*/  S2R R3, SR_CgaCtaId ;  /* 0x0000000000037919 */ /* 0x000e620000008800 */
[----:B------:R-:W-:Y:S01]  /*1760*/  BAR.SYNC.DEFER_BLOCKING 0x0 ;  /* 0x0000000000007b1d */ /* 0x000fe20000010000 */
[----:B----4-:R-:W-:Y:S01]  /*1770*/  SHF.R.U32.HI R43, RZ, 0x5, R42 ;  /* 0x00000005ff2b7819 */ /* 0x010fe2000001162a */
[C---:B------:R-:W-:Y:S01]  /*1780*/  IMAD.SHL.U32 R2, R42.reuse, 0x10, RZ ;  /* 0x000000102a027824 */ /* 0x040fe200078e00ff */
[C---:B------:R-:W-:Y:S01]  /*1790*/  LOP3.LUT R76, R42.reuse, 0x1f, RZ, 0xc0, !PT ;  /* 0x0000001f2a4c7812 */ /* 0x040fe200078ec0ff */
[----:B------:R-:W-:-:S02]  /*17a0*/  IMAD.SHL.U32 R77, R42, 0x8, RZ ;  /* 0x000000082a4d7824 */ /* 0x000fc400078e00ff */
[----:B-----5:R-:W-:Y:S01]  /*17b0*/  IMAD R74, R74, 0x8, R43 ;  /* 0x000000084a4a7824 */ /* 0x020fe200078e022b */
[----:B------:R-:W-:Y:S01]  /*17c0*/  LOP3.LUT R40, R2, 0x10, RZ, 0xc0, !PT ;  /* 0x0000001002287812 */ /* 0x000fe200078ec0ff */
[----:B------:R-:W-:Y:S01]  /*17d0*/  IMAD.SHL.U32 R2, R43, 0x200, RZ ;  /* 0x000002002b027824 */ /* 0x000fe200078e00ff */
[----:B---3--:R-:W-:Y:S01]  /*17e0*/  ISETP.GE.U32.AND P0, PT, R72, 0x4, PT ;  /* 0x000000044800780c */ /* 0x008fe20003f06070 */
[----:B------:R-:W-:Y:S01]  /*17f0*/  IMAD.SHL.U32 R74, R74, 0x10, RZ ;  /* 0x000000104a4a7824 */ /* 0x000fe200078e00ff */
[----:B-12---:R-:W-:Y:S02]  /*1800*/  SHF.R.U32.HI R41, RZ, 0x1, R76 ;  /* 0x00000001ff297819 */ /* 0x006fe4000001164c */
[----:B------:R-:W-:Y:S01]  /*1810*/  LEA R0, R3, R0, 0x18 ;  /* 0x0000000003007211 */ /* 0x000fe200078ec0ff */
[----:B------:R-:W-:Y:S01]  /*1820*/  IMAD.SHL.U32 R3, R43, 0x400, RZ ;  /* 0x000004002b037824 */ /* 0x000fe200078e00ff */
[----:B------:R-:W-:Y:S01]  /*1830*/  ISETP.LT.AND P0, PT, R74, 0x1880, !P0 ;  /* 0x000018804a00780c */ /* 0x000fe20004701270 */
[----:B------:R-:W-:Y:S01]  /*1840*/  IMAD R40, R41, 0x20, R40 ;  /* 0x0000002029287824 */ /* 0x000fe200078e0228 */
[----:B------:R-:W-:Y:S01]  /*1850*/  LOP3.LUT R77, R77, 0x8, RZ, 0xc0, !PT ;  /* 0x000000084d4d7812 */ /* 0x000fe200078ec0ff */
[----:B------:R-:W-:-:S02]  /*1860*/  IMAD.IADD R73, R0, 0x1, R3 ;  /* 0x0000000100497824 */ /* 0x000fc400078e0203 */
[----:B------:R-:W-:-:S03]  /*1870*/  IMAD.IADD R74, R74, 0x1, R41 ;  /* 0x000000014a4a7824 */ /* 0x000fc600078e0229 */
[----:B------:R-:W-:-:S05]  /*1880*/  IADD3 R75, PT, PT, R40, R73, -R2 ;  /* 0x00000049284b7210 */ /* 0x000fca0007ffe802 */
[----:B------:R-:W-:Y:S05]  /*1890*/  @!P0 BRA `(.L_x_14) ;  /* 0x0000000000d08947 */ /* 0x000fea0003800000 */
[----:B------:R-:W1:Y:S01]  /*18a0*/  S2R R41, SR_LANEID ;  /* 0x0000000000297919 */ /* 0x000e620000000000 */
[----:B------:R-:W-:Y:S05]  /*18b0*/  WARPSYNC.ALL ;  /* 0x0000000000007948 */ /* 0x000fea0003800000 */
[----:B------:R-:W-:Y:S01]  /*18c0*/  BSSY.RECONVERGENT B0, `(.L_x_15) ;  /* 0x0000026000007945 */ /* 0x000fe20003800200 */
[----:B-1----:R-:W-:Y:S02]  /*18d0*/  SHF.R.U32.HI R40, RZ, 0x2, R41 ;  /* 0x00000002ff287819 */ /* 0x002fe40000011629 */
[----:B------:R-:W-:-:S05]  /*18e0*/  LOP3.LUT R41, R41, 0x3, RZ, 0xc0, !PT ;  /* 0x0000000329297812 */ /* 0x000fca00078ec0ff */
[----:B------:R-:W-:Y:S02]  /*18f0*/  IMAD R40, R40, 0x8, R41 ;  /* 0x0000000828287824 */ /* 0x000fe400078e0229 */
[----:B------:R-:W-:Y:S02]  /*1900*/  IMAD.SHL.U32 R41, R42, 0x2, RZ ;  /* 0x000000022a297824 */ /* 0x000fe400078e00ff */
[----:B------:R-:W-:Y:S02]  /*1910*/  IMAD.U32 R43, R40, 0x8, R73 ;  /* 0x00000008282b7824 */ /* 0x000fe400078e0049 */
[----:B------:R-:W-:Y:S01]  /*1920*/  IMAD.SHL.U32 R40, R42, 0x4, RZ ;  /* 0x000000042a287824 */ /* 0x000fe200078e00ff */
[----:B------:R-:W-:Y:S01]  /*1930*/  LOP3.LUT R41, R2, 0x3e, R41, 0xf8, !PT ;  /* 0x0000003e02297812 */ /* 0x000fe200078ef829 */
[----:B------:R-:W-:Y:S01]  /*1940*/  IMAD.MOV.U32 R42, RZ, RZ, R76 ;  /* 0x000000ffff2a7224 */ /* 0x000fe200078e004c */
[----:B------:R1:W-:Y:S02]  /*1950*/  STS.64 [R43], R68 ;  /* 0x000000442b007388 */ /* 0x0003e40000000a00 */
[----:B------:R-:W-:-:S02]  /*1960*/  LOP3.LUT R40, R40, 0x7c, RZ, 0xc0, !PT ;  /* 0x0000007c28287812 */ /* 0x000fc400078ec0ff */
[----:B------:R1:W-:Y:S01]  /*1970*/  STS.64 [R43+0x200], R70 ;  /* 0x000200462b007388 */ /* 0x0003e20000000a00 */
[----:B------:R-:W-:Y:S02]  /*1980*/  IADD3 R41, PT, PT, R41, 0x80, R0 ;  /* 0x0000008029297810 */ /* 0x000fe40007ffe000 */
[----:B------:R-:W-:Y:S01]  /*1990*/  IADD3 R40, PT, PT, R0, R3, R40 ;  /* 0x0000000300287210 */ /* 0x000fe20007ffe028 */
[----:B------:R1:W-:Y:S04]  /*19a0*/  STS.64 [R43+0x20], R64 ;  /* 0x000020402b007388 */ /* 0x0003e80000000a00 */
[----:B------:R1:W-:Y:S01]  /*19b0*/  STS.64 [R43+0x220], R66 ;  /* 0x000220422b007388 */ /* 0x0003e20000000a00 */
[----:B------:R-:W-:Y:S01]  /*19c0*/  VIADD R40, R40, 0x100 ;  /* 0x0000010028287836 */ /* 0x000fe20000000000 */
[----:B------:R-:W-:-:S06]  /*19d0*/  NOP ;  /* 0x0000000000007918 */ /* 0x000fcc0000000000 */
.L_x_16:
[----:B-1----:R-:W1:Y:S01]  /*19e0*/  LDS R43, [R40+-0x100] ;  /* 0xffff0000282b7984 */ /* 0x002e620000000800 */
[C---:B------:R-:W-:Y:S01]  /*19f0*/  ISETP.GE.U32.AND P1, PT, R42.reuse, 0x80, PT ;  /* 0x000000802a00780c */ /* 0x040fe20003f26070 */
[----:B------:R-:W-:Y:S01]  /*1a00*/  VIADD R42, R42, 0x80 ;  /* 0x000000802a2a7836 */ /* 0x000fe20000000000 */
[----:B-1----:R-:W-:-:S04]  /*1a10*/  F2FP.F16.F32.PACK_AB R43, RZ, R43 ;  /* 0x0000002bff2b723e */ /* 0x002fc800000000ff */
[----:B------:R-:W-:-:S05]  /*1a20*/  PRMT R64, R43, 0x7610, R64 ;  /* 0x000076102b407816 */ /* 0x000fca0000000040 */
[----:B------:R-:W-:Y:S04]  /*1a30*/  STS.U16 [R41+-0x80], R64 ;  /* 0xffff804029007388 */ /* 0x000fe80000000400 */
[----:B------:R-:W1:Y:S02]  /*1a40*/  LDS R43, [R40+-0x80] ;  /* 0xffff8000282b7984 */ /* 0x000e640000000800 */
[----:B-1----:R-:W-:-:S04]  /*1a50*/  F2FP.F16.F32.PACK_AB R43, RZ, R43 ;  /* 0x0000002bff2b723e */ /* 0x002fc800000000ff */
[----:B------:R-:W-:-:S05]  /*1a60*/  PRMT R65, R43, 0x7610, R65 ;  /* 0x000076102b417816 */ /* 0x000fca0000000041 */
[----:B------:R-:W-:Y:S04]  /*1a70*/  STS.U16 [R41+-0x40], R65 ;  /* 0xffffc04129007388 */ /* 0x000fe80000000400 */
[----:B------:R-:W1:Y:S02]  /*1a80*/  LDS R43, [R40] ;  /* 0x00000000282b7984 */ /* 0x000e640000000800 */
[----:B-1----:R-:W-:-:S04]  /*1a90*/  F2FP.F16.F32.PACK_AB R43, RZ, R43 ;  /* 0x0000002bff2b723e */ /* 0x002fc800000000ff */
[----:B------:R-:W-:-:S05]  /*1aa0*/  PRMT R66, R43, 0x7610, R66 ;  /* 0x000076102b427816 */ /* 0x000fca0000000042 */
[----:B------:R-:W-:Y:S04]  /*1ab0*/  STS.U16 [R41], R66 ;  /* 0x0000004229007388 */ /* 0x000fe80000000400 */
[----:B------:R1:W2:Y:S02]  /*1ac0*/  LDS R43, [R40+0x80] ;  /* 0x00008000282b7984 */ /* 0x0002a40000000800 */
[----:B-1----:R-:W-:Y:S01]  /*1ad0*/  VIADD R40, R40, 0x200 ;  /* 0x0000020028287836 */ /* 0x002fe20000000000 */
[----:B--2---:R-:W-:-:S05]  /*1ae0*/  F2FP.F16.F32.PACK_AB R43, RZ, R43 ;  /* 0x0000002bff2b723e */ /* 0x004fca00000000ff */
[----:B------:R1:W-:Y:S02]  /*1af0*/  STS.U16 [R41+0x40], R43 ;  /* 0x0000402b29007388 */ /* 0x0003e40000000400 */
[----:B-1----:R-:W-:Y:S01]  /*1b00*/  VIADD R41, R41, 0x100 ;  /* 0x0000010029297836 */ /* 0x002fe20000000000 */
[----:B------:R-:W-:Y:S06]  /*1b10*/  @!P1 BRA `(.L_x_16) ;  /* 0xfffffffc00b09947 */ /* 0x000fec000383ffff */
[----:B------:R-:W-:Y:S05]  /*1b20*/  BSYNC.RECONVERGENT B0 ;  /* 0x0000000000007941 */ /* 0x000fea0003800200 */
.L_x_15:
[----:B------:R-:W-:Y:S01]  /*1b30*/  IMAD R64, R72, 0x80, R77 ;  /* 0x0000008048407824 */ /* 0x000fe200078e024d */
[----:B------:R-:W-:-:S04]  /*1b40*/  NOP ;  /* 0x0000000000007918 */ /* 0x000fc80000000000 */
[----:B------:R-:W-:-:S04]  /*1b50*/  ISETP.GT.U32.AND P1, PT, R64, 0x1ff, PT ;  /* 0x000001ff4000780c */ /* 0x000fc80003f24070 */
[----:B------:R-:W-:-:S13]  /*1b60*/  ISETP.GT.OR P1, PT, R74, 0x187f, P1 ;  /* 0x0000187f4a00780c */ /* 0x000fda0000f24670 */
[----:B------:R-:W1:Y:S01]  /*1b70*/  @!P1 LDS.128 R40, [R75] ;  /* 0x000000004b289984 */ /* 0x000e620000000c00 */
[----:B------:R-:W2:Y:S01]  /*1b80*/  @!P1 LDC.64 R66, c[0x0][0x390] ;  /* 0x0000e400ff429b82 */ /* 0x000ea20000000a00 */
[----:B------:R-:W-:Y:S02]  /*1b90*/  @!P1 IMAD.MOV.U32 R65, RZ, RZ, RZ ;  /* 0x000000ffff419224 */ /* 0x000fe400078e00ff */
[----:B------:R-:W-:-:S03]  /*1ba0*/  @!P1 IMAD.WIDE R64, R74, 0x200, R64 ;  /* 0x000002004a409825 */ /* 0x000fc600078e0240 */
[----:B--2---:R-:W-:-:S04]  /*1bb0*/  @!P1 LEA R66, P2, R64, R66, 0x1 ;  /* 0x0000004240429211 */ /* 0x004fc800078408ff */
[----:B------:R-:W-:-:S05]  /*1bc0*/  @!P1 LEA.HI.X R67, R64, R67, R65, 0x1, P2 ;  /* 0x0000004340439211 */ /* 0x000fca00010f0c41 */
[----:B-1----:R1:W-:Y:S04]  /*1bd0*/  @!P1 STG.E.128 desc[UR12][R66.64], R40 ;  /* 0x0000002842009986 */ /* 0x0023e8000c101d0c */
.L_x_14:
[----:B------:R-:W2:Y:S01]  /*1be0*/  LDCU.64 UR4, c[0x0][0x390] ;  /* 0x00007200ff0477ac */ /* 0x000ea20008000a00 */
[----:B-1----:R-:W-:Y:S02]  /*1bf0*/  IMAD R40, R72, 0x80, R77 ;  /* 0x0000008048287824 */ /* 0x002fe400078e024d */
[----:B------:R-:W-:Y:S02]  /*1c00*/  IMAD.MOV.U32 R41, RZ, RZ, RZ ;  /* 0x000000ffff297224 */ /* 0x000fe400078e00ff */
[----:B------:R-:W-:-:S03]  /*1c10*/  IMAD.WIDE R64, R74, 0x200, R40 ;  /* 0x000002004a407825 */ /* 0x000fc600078e0228 */
[----:B--2---:R-:W-:-:S04]  /*1c20*/  LEA R42, P1, R64, UR4, 0x1 ;  /* 0x00000004402a7c11 */ /* 0x004fc8000f8208ff */
[----:B------:R-:W-:Y:S01]  /*1c30*/  LEA.HI.X R43, R64, UR5, R65, 0x1, P1 ;  /* 0x00000005402b7c11 */ /* 0x000fe200088f0c41 */
[----:B------:R-:W-:Y:S08]  /*1c40*/  @!P0 BRA `(.L_x_17) ;  /* 0x0000000000b48947 */ /* 0x000ff00003800000 */
[----:B------:R-:W1:Y:S01]  /*1c50*/  S2R R64, SR_LANEID ;  /* 0x0000000000407919 */ /* 0x000e620000000000 */
[----:B------:R-:W-:Y:S01]  /*1c60*/  IMAD R67, R76, 0x4, R3 ;  /* 0x000000044c437824 */ /* 0x000fe200078e0203 */
[----:B------:R-:W-:Y:S05]  /*1c70*/  WARPSYNC.ALL ;  /* 0x0000000000007948 */ /* 0x000fea0003800000 */
[----:B------:R-:W-:Y:S01]  /*1c80*/  BSSY.RECONVERGENT B0, `(.L_x_18) ;  /* 0x0000023000007945 */ /* 0x000fe20003800200 */
[----:B------:R-:W-:Y:S02]  /*1c90*/  IADD3 R67, PT, PT, R67, 0x100, R0 ;  /* 0x0000010043437810 */ /* 0x000fe40007ffe000 */
[----:B-1----:R-:W-:-:S02]  /*1ca0*/  SHF.R.U32.HI R65, RZ, 0x2, R64 ;  /* 0x00000002ff417819 */ /* 0x002fc40000011640 */
[----:B------:R-:W-:-:S05]  /*1cb0*/  LOP3.LUT R64, R64, 0x3, RZ, 0xc0, !PT ;  /* 0x0000000340407812 */ /* 0x000fca00078ec0ff */
[----:B------:R-:W-:Y:S02]  /*1cc0*/  IMAD R64, R65, 0x8, R64 ;  /* 0x0000000841407824 */ /* 0x000fe400078e0240 */
[----:B------:R-:W-:Y:S02]  /*1cd0*/  IMAD.SHL.U32 R65, R76, 0x2, RZ ;  /* 0x000000024c417824 */ /* 0x000fe400078e00ff */
[----:B------:R-:W-:Y:S02]  /*1ce0*/  IMAD.U32 R66, R64, 0x8, R73 ;  /* 0x0000000840427824 */ /* 0x000fe400078e0049 */
[----:B------:R-:W-:Y:S01]  /*1cf0*/  IMAD.MOV.U32 R64, RZ, RZ, R76 ;  /* 0x000000ffff407224 */ /* 0x000fe200078e004c */
[----:B------:R-:W-:Y:S02]  /*1d00*/  LOP3.LUT R65, R2, R65, RZ, 0xfc, !PT ;  /* 0x0000004102417212 */ /* 0x000fe400078efcff */
[----:B------:R1:W-:Y:S02]  /*1d10*/  STS.64 [R66], R60 ;  /* 0x0000003c42007388 */ /* 0x0003e40000000a00 */
[----:B------:R-:W-:-:S02]  /*1d20*/  IADD3 R65, PT, PT, R65, 0x80, R0 ;  /* 0x0000008041417810 */ /* 0x000fc40007ffe000 */
[----:B------:R1:W-:Y:S04]  /*1d30*/  STS.64 [R66+0x200], R62 ;  /* 0x0002003e42007388 */ /* 0x0003e80000000a00 */
[----:B------:R1:W-:Y:S04]  /*1d40*/  STS.64 [R66+0x20], R56 ;  /* 0x0000203842007388 */ /* 0x0003e80000000a00 */
[----:B------:R1:W-:Y:S01]  /*1d50*/  STS.64 [R66+0x220], R58 ;  /* 0x0002203a42007388 */ /* 0x0003e20000000a00 */
[----:B------:R-:W-:Y:S01]  /*1d60*/  NOP ;  /* 0x0000000000007918 */ /* 0x000fe20000000000 */
.L_x_19:
        /* <DEDUP_REMOVED lines=21> */
.L_x_18:
[----:B------:R-:W-:Y:S01]  /*1ec0*/  VIADD R56, R40, 0x10 ;  /* 0x0000001028387836 */ /* 0x000fe20000000000 */
[----:B------:R-:W-:-:S04]  /*1ed0*/  NOP ;  /* 0x0000000000007918 */ /* 0x000fc80000000000 */
[----:B------:R-:W-:-:S04]  /*1ee0*/  ISETP.GT.U32.AND P1, PT, R56, 0x1ff, PT ;  /* 0x000001ff3800780c */ /* 0x000fc80003f24070 */
[----:B------:R-:W-:-:S13]  /*1ef0*/  ISETP.GT.OR P1, PT, R74, 0x187f, P1 ;  /* 0x0000187f4a00780c */ /* 0x000fda0000f24670 */
[----:B------:R-:W1:Y:S04]  /*1f00*/  @!P1 LDS.128 R56, [R75] ;  /* 0x000000004b389984 */ /* 0x000e680000000c00 */
[----:B-1----:R1:W-:Y:S02]  /*1f10*/  @!P1 STG.E.128 desc[UR12][R42.64+0x20], R56 ;  /* 0x000020382a009986 */ /* 0x0023e4000c101d0c */
.L_x_17:
[----:B------:R-:W-:Y:S05]  /*1f20*/  @!P0 BRA `(.L_x_20) ;  /* 0x0000000000b48947 */ /* 0x000fea0003800000 */
[----:B-1----:R-:W1:Y:S01]  /*1f30*/  S2R R56, SR_LANEID ;  /* 0x0000000000387919 */ /* 0x002e620000000000 */
[----:B------:R-:W-:Y:S01]  /*1f40*/  IMAD R63, R76, 0x4, R3 ;  /* 0x000000044c3f7824 */ /* 0x000fe200078e0203 */
[----:B------:R-:W-:Y:S05]  /*1f50*/  WARPSYNC.ALL ;  /* 0x0000000000007948 */ /* 0x000fea0003800000 */
[----:B------:R-:W-:Y:S01]  /*1f60*/  BSSY.RECONVERGENT B0, `(.L_x_21) ;  /* 0x0000023000007945 */ /* 0x000fe20003800200 */
[----:B------:R-:W-:Y:S01]  /*1f70*/  IMAD.MOV.U32 R58, RZ, RZ, R76 ;  /* 0x000000ffff3a7224 */ /* 0x000fe200078e004c */
[----:B-1----:R-:W-:Y:S02]  /*1f80*/  SHF.R.U32.HI R57, RZ, 0x2, R56 ;  /* 0x00000002ff397819 */ /* 0x002fe40000011638 */
[----:B------:R-:W-:-:S05]  /*1f90*/  LOP3.LUT R56, R56, 0x3, RZ, 0xc0, !PT ;  /* 0x0000000338387812 */ /* 0x000fca00078ec0ff */
[----:B------:R-:W-:Y:S02]  /*1fa0*/  IMAD R56, R57, 0x8, R56 ;  /* 0x0000000839387824 */ /* 0x000fe400078e0238 */
[----:B------:R-:W-:Y:S02]  /*1fb0*/  IMAD.SHL.U32 R57, R76, 0x2, RZ ;  /* 0x000000024c397824 */ /* 0x000fe400078e00ff */
[----:B------:R-:W-:-:S03]  /*1fc0*/  IMAD.U32 R59, R56, 0x8, R73 ;  /* 0x00000008383b7824 */ /* 0x000fc600078e0049 */
[----:B------:R-:W-:Y:S02]  /*1fd0*/  LOP3.LUT R61, R2, R57, RZ, 0xfc, !PT ;  /* 0x00000039023d7212 */ /* 0x000fe400078efcff */
[----:B------:R1:W-:Y:S01]  /*1fe0*/  STS.64 [R59], R52 ;  /* 0x000000343b007388 */ /* 0x0003e20000000a00 */
[--C-:B------:R-:W-:Y:S02]  /*1ff0*/  IADD3 R57, PT, PT, R63, 0x100, R0.reuse ;  /* 0x000001003f397810 */ /* 0x100fe40007ffe000 */
[----:B------:R-:W-:Y:S01]  /*2000*/  IADD3 R56, PT, PT, R61, 0x80, R0 ;  /* 0x000000803d387810 */ /* 0x000fe20007ffe000 */
[----:B------:R1:W-:Y:S04]  /*2010*/  STS.64 [R59+0x200], R54 ;  /* 0x000200363b007388 */ /* 0x0003e80000000a00 */
[----:B------:R1:W-:Y:S04]  /*2020*/  STS.64 [R59+0x20], R48 ;  /* 0x000020303b007388 */ /* 0x0003e80000000a00 */
[----:B------:R1:W-:Y:S01]  /*2030*/  STS.64 [R59+0x220], R50 ;  /* 0x000220323b007388 */ /* 0x0003e20000000a00 */
[----:B------:R-:W-:Y:S01]  /*2040*/  NOP ;  /* 0x0000000000007918 */ /* 0x000fe20000000000 */
.L_x_22:
        /* <DEDUP_REMOVED lines=21> */
.L_x_21:
[----:B------:R-:W-:Y:S01]  /*21a0*/  VIADD R48, R40, 0x20 ;  /* 0x0000002028307836 */ /* 0x000fe20000000000 */
[----:B------:R-:W-:-:S04]  /*21b0*/  NOP ;  /* 0x0000000000007918 */ /* 0x000fc80000000000 */
[----:B------:R-:W-:-:S04]  /*21c0*/  ISETP.GT.U32.AND P1, PT, R48, 0x1ff, PT ;  /* 0x000001ff3000780c */ /* 0x000fc80003f24070 */
[----:B------:R-:W-:-:S13]  /*21d0*/  ISETP.GT.OR P1, PT, R74, 0x187f, P1 ;  /* 0x0000187f4a00780c */ /* 0x000fda0000f24670 */
[----:B------:R-:W1:Y:S04]  /*21e0*/  @!P1 LDS.128 R48, [R75] ;  /* 0x000000004b309984 */ /* 0x000e680000000c00 */
[----:B-1----:R2:W-:Y:S02]  /*21f0*/  @!P1 STG.E.128 desc[UR12][R42.64+0x40], R48 ;  /* 0x000040302a009986 */ /* 0x0025e4000c101d0c */
.L_x_20:
[----:B------:R-:W-:Y:S05]  /*2200*/  @!P0 BRA `(.L_x_23) ;  /* 0x0000000000b48947 */ /* 0x000fea0003800000 */
[----:B--2---:R-:W2:Y:S01]  /*2210*/  S2R R48, SR_LANEID ;  /* 0x0000000000307919 */ /* 0x004ea20000000000 */
[----:B------:R-:W-:Y:S01]  /*2220*/  IMAD R55, R76, 0x4, R3 ;  /* 0x000000044c377824 */ /* 0x000fe200078e0203 */
[----:B------:R-:W-:Y:S05]  /*2230*/  WARPSYNC.ALL ;  /* 0x0000000000007948 */ /* 0x000fea0003800000 */
[----:B------:R-:W-:Y:S01]  /*2240*/  BSSY.RECONVERGENT B0, `(.L_x_24) ;  /* 0x0000023000007945 */ /* 0x000fe20003800200 */
[----:B------:R-:W-:Y:S01]  /*2250*/  IMAD.MOV.U32 R50, RZ, RZ, R76 ;  /* 0x000000ffff327224 */ /* 0x000fe200078e004c */
[----:B--2---:R-:W-:Y:S02]  /*2260*/  SHF.R.U32.HI R49, RZ, 0x2, R48 ;  /* 0x00000002ff317819 */ /* 0x004fe40000011630 */
        /* <DEDUP_REMOVED lines=12> */
.L_x_25:
[----:B--2---:R-:W2:Y:S01]  /*2330*/  LDS R4, [R49+-0x100] ;  /* 0xffff000031047984 */ /* 0x004ea20000000800 */
[C---:B------:R-:W-:Y:S01]  /*2340*/  ISETP.GE.U32.AND P1, PT, R50.reuse, 0x80, PT ;  /* 0x000000803200780c */ /* 0x040fe20003f26070 */
[----:B------:R-:W-:Y:S01]  /*2350*/  VIADD R50, R50, 0x80 ;  /* 0x0000008032327836 */ /* 0x000fe20000000000 */
[----:B--2---:R-:W-:-:S04]  /*2360*/  F2FP.F16.F32.PACK_AB R4, RZ, R4 ;  /* 0x00000004ff04723e */ /* 0x004fc800000000ff */
[----:B------:R-:W-:-:S05]  /*2370*/  PRMT R5, R4, 0x7610, R5 ;  /* 0x0000761004057816 */ /* 0x000fca0000000005 */
[----:B------:R-:W-:Y:S04]  /*2380*/  STS.U16 [R48+-0x80], R5 ;  /* 0xffff800530007388 */ /* 0x000fe80000000400 */
[----:B------:R-:W2:Y:S02]  /*2390*/  LDS R4, [R49+-0x80] ;  /* 0xffff800031047984 */ /* 0x000ea40000000800 */
[----:B--2---:R-:W-:-:S04]  /*23a0*/  F2FP.F16.F32.PACK_AB R4, RZ, R4 ;  /* 0x00000004ff04723e */ /* 0x004fc800000000ff */
[----:B------:R-:W-:-:S05]  /*23b0*/  PRMT R6, R4, 0x7610, R6 ;  /* 0x0000761004067816 */ /* 0x000fca0000000006 */
[----:B------:R-:W-:Y:S04]  /*23c0*/  STS.U16 [R48+-0x40], R6 ;  /* 0xffffc00630007388 */ /* 0x000fe80000000400 */
[----:B------:R-:W2:Y:S02]  /*23d0*/  LDS R4, [R49] ;  /* 0x0000000031047984 */ /* 0x000ea40000000800 */
[----:B--2---:R-:W-:-:S04]  /*23e0*/  F2FP.F16.F32.PACK_AB R4, RZ, R4 ;  /* 0x00000004ff04723e */ /* 0x004fc800000000ff */
[----:B------:R-:W-:-:S05]  /*23f0*/  PRMT R7, R4, 0x7610, R7 ;  /* 0x0000761004077816 */ /* 0x000fca0000000007 */
[----:B------:R-:W-:Y:S04]  /*2400*/  STS.U16 [R48], R7 ;  /* 0x0000000730007388 */ /* 0x000fe80000000400 */
[----:B------:R2:W3:Y:S02]  /*2410*/  LDS R4, [R49+0x80] ;  /* 0x0000800031047984 */ /* 0x0004e40000000800 */
[----:B--2---:R-:W-:Y:S01]  /*2420*/  VIADD R49, R49, 0x200 ;  /* 0x0000020031317836 */ /* 0x004fe20000000000 */
[----:B---3--:R-:W-:-:S05]  /*2430*/  F2FP.F16.F32.PACK_AB R4, RZ, R4 ;  /* 0x00000004ff04723e */ /* 0x008fca00000000ff */
[----:B------:R2:W-:Y:S02]  /*2440*/  STS.U16 [R48+0x40], R4 ;  /* 0x0000400430007388 */ /* 0x0005e40000000400 */
[----:B--2---:R-:W-:Y:S01]  /*2450*/  VIADD R48, R48, 0x100 ;  /* 0x0000010030307836 */ /* 0x004fe20000000000 */
[----:B------:R-:W-:Y:S06]  /*2460*/  @!P1 BRA `(.L_x_25) ;  /* 0xfffffffc00b09947 */ /* 0x000fec000383ffff */
[----:B------:R-:W-:Y:S05]  /*2470*/  BSYNC.RECONVERGENT B0 ;  /* 0x0000000000007941 */ /* 0x000fea0003800200 */
.L_x_24:
[----:B------:R-:W-:Y:S01]  /*2480*/  VIADD R4, R40, 0x30 ;  /* 0x0000003028047836 */ /* 0x000fe20000000000 */
[----:B------:R-:W-:-:S04]  /*2490*/  NOP ;  /* 0x0000000000007918 */ /* 0x000fc80000000000 */
[----:B------:R-:W-:-:S04]  /*24a0*/  ISETP.GT.U32.AND P1, PT, R4, 0x1ff, PT ;  /* 0x000001ff0400780c */ /* 0x000fc80003f24070 */
[----:B------:R-:W-:-:S13]  /*24b0*/  ISETP.GT.OR P1, PT, R74, 0x187f, P1 ;  /* 0x0000187f4a00780c */ /* 0x000fda0000f24670 */
[----:B------:R-:W2:Y:S04]  /*24c0*/  @!P1 LDS.128 R4, [R75] ;  /* 0x000000004b049984 */ /* 0x000ea80000000c00 */
[----:B--2---:R3:W-:Y:S02]  /*24d0*/  @!P1 STG.E.128 desc[UR12][R42.64+0x60], R4 ;  /* 0x000060042a009986 */ /* 0x0047e4000c101d0c */
.L_x_23:
[----:B------:R-:W-:Y:S05]  /*24e0*/  @!P0 BRA `(.L_x_26) ;  /* 0x0000000000b48947 */ /* 0x000fea0003800000 */
[----:B---3--:R-:W3:Y:S01]  /*24f0*/  S2R R4, SR_LANEID ;  /* 0x0000000000047919 */ /* 0x008ee20000000000 */
[----:B------:R-:W-:Y:S01]  /*2500*/  IMAD R11, R76, 0x4, R3 ;  /* 0x000000044c0b7824 */ /* 0x000fe200078e0203 */
[----:B------:R-:W-:Y:S05]  /*2510*/  WARPSYNC.ALL ;  /* 0x0000000000007948 */ /* 0x000fea0003800000 */
[----:B------:R-:W-:Y:S01]  /*2520*/  BSSY.RECONVERGENT B0, `(.L_x_27) ;  /* 0x0000023000007945 */ /* 0x000fe20003800200 */
[----:B------:R-:W-:Y:S01]  /*2530*/  IMAD.MOV.U32 R6, RZ, RZ, R76 ;  /* 0x000000ffff067224 */ /* 0x000fe200078e004c */
[----:B---3--:R-:W-:Y:S02]  /*2540*/  SHF.R.U32.HI R5, RZ, 0x2, R4 ;  /* 0x00000002ff057819 */ /* 0x008fe40000011604 */
        /* <DEDUP_REMOVED lines=12> */
.L_x_28:
[----:B---3--:R-:W3:Y:S01]  /*2610*/  LDS R7, [R5+-0x100] ;  /* 0xffff000005077984 */ /* 0x008ee20000000800 */
[C---:B------:R-:W-:Y:S01]  /*2620*/  ISETP.GE.U32.AND P1, PT, R6.reuse, 0x80, PT ;  /* 0x000000800600780c */ /* 0x040fe20003f26070 */
[----:B------:R-:W-:Y:S01]  /*2630*/  VIADD R6, R6, 0x80 ;  /* 0x0000008006067836 */ /* 0x000fe20000000000 */
[----:B---3--:R-:W-:-:S04]  /*2640*/  F2FP.F16.F32.PACK_AB R7, RZ, R7 ;  /* 0x00000007ff07723e */ /* 0x008fc800000000ff */
[----:B------:R-:W-:-:S05]  /*2650*/  PRMT R8, R7, 0x7610, R8 ;  /* 0x0000761007087816 */ /* 0x000fca0000000008 */
[----:B------:R-:W-:Y:S04]  /*2660*/  STS.U16 [R4+-0x80], R8 ;  /* 0xffff800804007388 */ /* 0x000fe80000000400 */
[----:B------:R-:W3:Y:S02]  /*2670*/  LDS R7, [R5+-0x80] ;  /* 0xffff800005077984 */ /* 0x000ee40000000800 */
[----:B---3--:R-:W-:-:S04]  /*2680*/  F2FP.F16.F32.PACK_AB R7, RZ, R7 ;  /* 0x00000007ff07723e */ /* 0x008fc800000000ff */
[----:B------:R-:W-:-:S05]  /*2690*/  PRMT R9, R7, 0x7610, R9 ;  /* 0x0000761007097816 */ /* 0x000fca0000000009 */
[----:B------:R-:W-:Y:S04]  /*26a0*/  STS.U16 [R4+-0x40], R9 ;  /* 0xffffc00904007388 */ /* 0x000fe80000000400 */
[----:B------:R-:W3:Y:S02]  /*26b0*/  LDS R7, [R5] ;  /* 0x0000000005077984 */ /* 0x000ee40000000800 */
[----:B---3--:R-:W-:-:S04]  /*26c0*/  F2FP.F16.F32.PACK_AB R7, RZ, R7 ;  /* 0x00000007ff07723e */ /* 0x008fc800000000ff */
[----:B------:R-:W-:-:S05]  /*26d0*/  PRMT R10, R7, 0x7610, R10 ;  /* 0x00007610070a7816 */ /* 0x000fca000000000a */
[----:B------:R-:W-:Y:S04]  /*26e0*/  STS.U16 [R4], R10 ;  /* 0x0000000a04007388 */ /* 0x000fe80000000400 */
[----:B------:R3:W4:Y:S02]  /*26f0*/  LDS R7, [R5+0x80] ;  /* 0x0000800005077984 */ /* 0x0007240000000800 */
[----:B---3--:R-:W-:Y:S01]  /*2700*/  VIADD R5, R5, 0x200 ;  /* 0x0000020005057836 */ /* 0x008fe20000000000 */
[----:B----4-:R-:W-:-:S05]  /*2710*/  F2FP.F16.F32.PACK_AB R7, RZ, R7 ;  /* 0x00000007ff07723e */ /* 0x010fca00000000ff */
[----:B------:R3:W-:Y:S02]  /*2720*/  STS.U16 [R4+0x40], R7 ;  /* 0x0000400704007388 */ /* 0x0007e40000000400 */
[----:B---3--:R-:W-:Y:S01]  /*2730*/  VIADD R4, R4, 0x100 ;  /* 0x0000010004047836 */ /* 0x008fe20000000000 */
[----:B------:R-:W-:Y:S06]  /*2740*/  @!P1 BRA `(.L_x_28) ;  /* 0xfffffffc00b09947 */ /* 0x000fec000383ffff */
[----:B------:R-:W-:Y:S05]  /*2750*/  BSYNC.RECONVERGENT B0 ;  /* 0x0000000000007941 */ /* 0x000fea0003800200 */
.L_x_27:
[----:B------:R-:W-:Y:S01]  /*2760*/  VIADD R4, R40, 0x40 ;  /* 0x0000004028047836 */ /* 0x000fe20000000000 */
[----:B------:R-:W-:-:S04]  /*2770*/  NOP ;  /* 0x0000000000007918 */ /* 0x000fc80000000000 */
[----:B------:R-:W-:-:S04]  /*2780*/  ISETP.GT.U32.AND P1, PT, R4, 0x1ff, PT ;  /* 0x000001ff0400780c */ /* 0x000fc80003f24070 */
[----:B------:R-:W-:-:S13]  /*2790*/  ISETP.GT.OR P1, PT, R74, 0x187f, P1 ;  /* 0x0000187f4a00780c */ /* 0x000fda0000f24670 */
[----:B------:R-:W3:Y:S04]  /*27a0*/  @!P1 LDS.128 R4, [R75] ;  /* 0x000000004b049984 */ /* 0x000ee80000000c00 */
[----:B---3--:R4:W-:Y:S02]  /*27b0*/  @!P1 STG.E.128 desc[UR12][R42.64+0x80], R4 ;  /* 0x000080042a009986 */ /* 0x0089e4000c101d0c */
.L_x_26:
[----:B------:R-:W-:Y:S05]  /*27c0*/  @!P0 BRA `(.L_x_29) ;  /* 0x0000000000b48947 */ /* 0x000fea0003800000 */
[----:B---34-:R-:W3:Y:S01]  /*27d0*/  S2R R4, SR_LANEID ;  /* 0x0000000000047919 */ /* 0x018ee20000000000 */
        /* <DEDUP_REMOVED lines=17> */
.L_x_31:
        /* <DEDUP_REMOVED lines=21> */
.L_x_30:
[----:B------:R-:W-:Y:S01]  /*2a40*/  VIADD R4, R40, 0x50 ;  /* 0x0000005028047836 */ /* 0x000fe20000000000 */
[----:B------:R-:W-:-:S04]  /*2a50*/  NOP ;  /* 0x0000000000007918 */ /* 0x000fc80000000000 */
[----:B------:R-:W-:-:S04]  /*2a60*/  ISETP.GT.U32.AND P1, PT, R4, 0x1ff, PT ;  /* 0x000001ff0400780c */ /* 0x000fc80003f24070 */
[----:B------:R-:W-:-:S13]  /*2a70*/  ISETP.GT.OR P1, PT, R74, 0x187f, P1 ;  /* 0x0000187f4a00780c */ /* 0x000fda0000f24670 */
[----:B------:R-:W3:Y:S04]  /*2a80*/  @!P1 LDS.128 R4, [R75] ;  /* 0x000000004b049984 */ /* 0x000ee80000000c00 */
[----:B---3--:R5:W-:Y:S02]  /*2a90*/  @!P1 STG.E.128 desc[UR12][R42.64+0xa0], R4 ;  /* 0x0000a0042a009986 */ /* 0x008be4000c101d0c */
.L_x_29:
[----:B------:R-:W-:Y:S05]  /*2aa0*/  @!P0 BRA `(.L_x_32) ;  /* 0x0000000000b48947 */ /* 0x000fea0003800000 */
[----:B---345:R-:W3:Y:S01]  /*2ab0*/  S2R R4, SR_LANEID ;  /* 0x0000000000047919 */ /* 0x038ee20000000000 */
        /* <DEDUP_REMOVED lines=17> */
.L_x_34:
        /* <DEDUP_REMOVED lines=21> */
.L_x_33:
[----:B------:R-:W-:Y:S01]  /*2d20*/  VIADD R4, R40, 0x60 ;  /* 0x0000006028047836 */ /* 0x000fe20000000000 */
[----:B------:R-:W-:-:S04]  /*2d30*/  NOP ;  /* 0x0000000000007918 */ /* 0x000fc80000000000 */
[----:B------:R-:W-:-:S04]  /*2d40*/  ISETP.GT.U32.AND P1, PT, R4, 0x1ff, PT ;  /* 0x000001ff0400780c */ /* 0x000fc80003f24070 */
[----:B------:R-:W-:-:S13]  /*2d50*/  ISETP.GT.OR P1, PT, R74, 0x187f, P1 ;  /* 0x0000187f4a00780c */ /* 0x000fda0000f24670 */
[----:B------:R-:W3:Y:S04]  /*2d60*/  @!P1 LDS.128 R4, [R75] ;  /* 0x000000004b049984 */ /* 0x000ee80000000c00 */
[----:B---3--:R3:W-:Y:S02]  /*2d70*/  @!P1 STG.E.128 desc[UR12][R42.64+0xc0], R4 ;  /* 0x0000c0042a009986 */ /* 0x0087e4000c101d0c */
.L_x_32:
[----:B------:R-:W-:Y:S05]  /*2d80*/  @!P0 EXIT ;  /* 0x000000000000894d */ /* 0x000fea0003800000 */
[----:B---345:R-:W3:Y:S01]  /*2d90*/  S2R R4, SR_LANEID ;  /* 0x0000000000047919 */ /* 0x038ee20000000000 */
[----:B------:R-:W-:Y:S01]  /*2da0*/  IMAD R3, R76, 0x4, R3 ;  /* 0x000000044c037824 */ /* 0x000fe200078e0203 */
[----:B------:R-:W-:Y:S05]  /*2db0*/  WARPSYNC.ALL ;  /* 0x0000000000007948 */ /* 0x000fea0003800000 */
[----:B------:R-:W-:Y:S01]  /*2dc0*/  BSSY.RECONVERGENT B0, `(.L_x_35) ;  /* 0x0000022000007945 */ /* 0x000fe20003800200 */
        /* <DEDUP_REMOVED lines=13> */
.L_x_36:
[----:B------:R-:W4:Y:S01]  /*2ea0*/  LDS R3, [R2+-0x100] ;  /* 0xffff000002037984 */ /* 0x000f220000000800 */
[C---:B------:R-:W-:Y:S01]  /*2eb0*/  ISETP.GE.U32.AND P0, PT, R76.reuse, 0x80, PT ;  /* 0x000000804c00780c */ /* 0x040fe20003f06070 */
[----:B------:R-:W-:Y:S01]  /*2ec0*/  VIADD R76, R76, 0x80 ;  /* 0x000000804c4c7836 */ /* 0x000fe20000000000 */
[----:B----4-:R-:W-:-:S04]  /*2ed0*/  F2FP.F16.F32.PACK_AB R3, RZ, R3 ;  /* 0x00000003ff03723e */ /* 0x010fc800000000ff */
[----:B---3--:R-:W-:-:S05]  /*2ee0*/  PRMT R4, R3, 0x7610, R4 ;  /* 0x0000761003047816 */ /* 0x008fca0000000004 */
        /* <DEDUP_REMOVED lines=16> */
.L_x_35:
[----:B------:R-:W-:Y:S01]  /*2ff0*/  VIADD R40, R40, 0x70 ;  /* 0x0000007028287836 */ /* 0x000fe20000000000 */
[----:B------:R-:W-:-:S04]  /*3000*/  NOP ;  /* 0x0000000000007918 */ /* 0x000fc80000000000 */
[----:B------:R-:W-:-:S04]  /*3010*/  ISETP.GT.U32.AND P0, PT, R40, 0x1ff, PT ;  /* 0x000001ff2800780c */ /* 0x000fc80003f04070 */
[----:B------:R-:W-:-:S13]  /*3020*/  ISETP.GT.OR P0, PT, R74, 0x187f, P0 ;  /* 0x0000187f4a00780c */ /* 0x000fda0000704670 */
[----:B------:R-:W-:Y:S05]  /*3030*/  @P0 EXIT ;  /* 0x000000000000094d */ /* 0x000fea0003800000 */
[----:B------:R-:W3:Y:S04]  /*3040*/  LDS.128 R72, [R75] ;  /* 0x000000004b487984 */ /* 0x000ee80000000c00 */
[----:B---3--:R-:W-:Y:S01]  /*3050*/  STG.E.128 desc[UR12][R42.64+0xe0], R72 ;  /* 0x0000e0482a007986 */ /* 0x008fe2000c101d0c */
[----:B------:R-:W-:Y:S05]  /*3060*/  EXIT ;  /* 0x000000000000794d */ /* 0x000fea0003800000 */
.L_x_37:
[----:B------:R-:W-:-:S00]  /*3070*/  BRA `(.L_x_37) ;  /* 0xfffffffc00fc7947 */ /* 0x000fc0000383ffff */
[----:B------:R-:W-:-:S00]  /*3080*/  NOP ;  /* 0x0000000000007918 */ /* 0x000fc00000000000 */
[----:B------:R-:W-:-:S00]  /*3090*/  NOP ;  /* 0x0000000000007918 */ /* 0x000fc00000000000 */
[----:B------:R-:W-:-:S00]  /*30a0*/  NOP ;  /* 0x0000000000007918 */ /* 0x000fc00000000000 */
[----:B------:R-:W-:-:S00]  /*30b0*/  NOP ;  /* 0x0000000000007918 */ /* 0x000fc00000000000 */
[----:B------:R-:W-:-:S00]  /*30c0*/  NOP ;  /* 0x0000000000007918 */ /* 0x000fc00000000000 */
[----:B------:R-:W-:-:S00]  /*30d0*/  NOP ;  /* 0x0000000000007918 */ /* 0x000fc00000000000 */
[----:B------:R-:W-:-:S00]  /*30e0*/  NOP ;  /* 0x0000000000007918 */ /* 0x000fc00000000000 */
[----:B------:R-:W-:-:S00]  /*30f0*/  NOP ;  /* 0x0000000000007918 */ /* 0x000fc00000000000 */
.L_x_38:


//--------------------- .nv.shared.jit_conv_kernel --------------------------
	.section	.nv.shared.jit_conv_kernel,"aw",@nobits
	.sectionflags	@""
	.align	16
.nv.shared.jit_conv_kernel:
	.zero		3072


//--------------------- .nv.shared.reserved.0     --------------------------
	.section	.nv.shared.reserved.0,"aw",@nobits
	.weak		__nv_reservedSMEM_offset_0_alias
	.size		__nv_reservedSMEM_offset_0_alias, 0, 64
	.other		__nv_reservedSMEM_offset_0_alias,@"STO_CUDA_RESERVED_SHARED STV_DEFAULT"
__nv_reservedSMEM_offset_0_alias:
	.zero		0
	.zero		64


//--------------------- .nv.constant0.jit_conv_kernel --------------------------
	.section	.nv.constant0.jit_conv_kernel,"a",@progbits
	.sectionflags	@""
	.align	4
.nv.constant0.jit_conv_kernel:
	.zero		920


//--------------------- SYMBOLS --------------------------

	.type		.nv.reservedSmem.offset0,@object
	.size		.nv.reservedSmem.offset0,0x4
	.type		.nv.reservedSmem.cap,@object
	.size		.nv.reservedSmem.cap,0x4
